//
// Generated by NVIDIA NVVM Compiler
//
// Compiler Build ID: CL-36424714
// Cuda compilation tools, release 13.0, V13.0.88
// Based on NVVM 20.0.0
//

.version 9.0
.target sm_100
.address_size 64

	// .globl	_Z8myKernelPdi
.func  (.param .align 16 .b8 func_retval0[16]) __internal_trig_reduction_slowpathd
(
	.param .b64 __internal_trig_reduction_slowpathd_param_0
)
;
.global .align 8 .b8 __cudart_i2opi_d[144] = {8, 93, 141, 31, 177, 95, 251, 107, 234, 146, 82, 138, 247, 57, 7, 61, 123, 241, 229, 235, 199, 186, 39, 117, 45, 234, 95, 158, 102, 63, 70, 79, 183, 9, 203, 39, 207, 126, 54, 109, 31, 109, 10, 90, 139, 17, 47, 239, 15, 152, 5, 222, 255, 151, 248, 31, 59, 40, 249, 189, 139, 95, 132, 156, 244, 57, 83, 131, 57, 214, 145, 57, 65, 126, 95, 180, 38, 112, 156, 233, 132, 68, 187, 46, 245, 53, 130, 232, 62, 167, 41, 177, 28, 235, 29, 254, 28, 146, 209, 9, 234, 46, 73, 6, 224, 210, 77, 66, 58, 110, 36, 183, 97, 197, 187, 222, 171, 99, 81, 254, 65, 144, 67, 60, 153, 149, 98, 219, 192, 221, 52, 245, 209, 87, 39, 252, 41, 21, 68, 78, 110, 131, 249, 162};
.global .align 16 .b8 __cudart_sin_cos_coeffs[128] = {70, 210, 176, 44, 241, 229, 90, 190, 146, 227, 172, 105, 227, 29, 199, 62, 161, 98, 219, 25, 160, 1, 42, 191, 24, 8, 17, 17, 17, 17, 129, 63, 84, 85, 85, 85, 85, 85, 197, 191, 0, 0, 0, 0, 0, 0, 0, 0, 0, 0, 0, 0, 0, 0, 0, 0, 100, 129, 253, 32, 131, 255, 168, 189, 40, 133, 239, 193, 167, 238, 33, 62, 217, 230, 6, 142, 79, 126, 146, 190, 233, 188, 221, 25, 160, 1, 250, 62, 71, 93, 193, 22, 108, 193, 86, 191, 81, 85, 85, 85, 85, 85, 165, 63, 0, 0, 0, 0, 0, 0, 224, 191, 0, 0, 0, 0, 0, 0, 240, 63};

.visible .entry _Z8myKernelPdi(
	.param .u64 .ptr .align 1 _Z8myKernelPdi_param_0,
	.param .u32 _Z8myKernelPdi_param_1
)
{
	.reg .pred 	%p<10>;
	.reg .b32 	%r<32>;
	.reg .b64 	%rd<20>;
	.reg .b64 	%fd<19>;

	ld.param.u64 	%rd3, [_Z8myKernelPdi_param_0];
	ld.param.u32 	%r11, [_Z8myKernelPdi_param_1];
	cvta.to.global.u64 	%rd1, %rd3;
	mov.u32 	%r12, %ctaid.x;
	mul.lo.s32 	%r13, %r11, %r12;
	cvt.s64.s32 	%rd2, %r13;
	setp.lt.s32 	%p1, %r11, 1;
	@%p1 bra 	$L__BB0_12;
	and.b32  	%r1, %r11, 7;
	setp.lt.u32 	%p2, %r11, 8;
	mov.b32 	%r30, 0;
	@%p2 bra 	$L__BB0_4;
	and.b32  	%r30, %r11, 2147483640;
	mov.b32 	%r28, 0;
	mov.f64 	%fd18, 0d0000000000000000;
$L__BB0_3:
	.pragma "nounroll";
	cvt.u64.u32 	%rd4, %r28;
	add.s64 	%rd5, %rd4, %rd2;
	shl.b64 	%rd6, %rd5, 3;
	add.s64 	%rd7, %rd1, %rd6;
	st.global.f64 	[%rd7], %fd18;
	add.s32 	%r16, %r28, 1;
	cvt.rn.f64.u32 	%fd4, %r16;
	st.global.f64 	[%rd7+8], %fd4;
	add.s32 	%r17, %r28, 2;
	cvt.rn.f64.u32 	%fd5, %r17;
	st.global.f64 	[%rd7+16], %fd5;
	add.s32 	%r18, %r28, 3;
	cvt.rn.f64.u32 	%fd6, %r18;
	st.global.f64 	[%rd7+24], %fd6;
	add.s32 	%r19, %r28, 4;
	cvt.rn.f64.u32 	%fd7, %r19;
	st.global.f64 	[%rd7+32], %fd7;
	add.s32 	%r20, %r28, 5;
	cvt.rn.f64.u32 	%fd8, %r20;
	st.global.f64 	[%rd7+40], %fd8;
	add.s32 	%r21, %r28, 6;
	cvt.rn.f64.u32 	%fd9, %r21;
	st.global.f64 	[%rd7+48], %fd9;
	add.s32 	%r22, %r28, 7;
	cvt.rn.f64.u32 	%fd10, %r22;
	st.global.f64 	[%rd7+56], %fd10;
	add.f64 	%fd18, %fd18, 0d4020000000000000;
	add.s32 	%r28, %r28, 8;
	setp.ne.s32 	%p3, %r28, %r30;
	@%p3 bra 	$L__BB0_3;
$L__BB0_4:
	setp.eq.s32 	%p4, %r1, 0;
	@%p4 bra 	$L__BB0_12;
	and.b32  	%r6, %r11, 3;
	setp.lt.u32 	%p5, %r1, 4;
	@%p5 bra 	$L__BB0_7;
	cvt.rn.f64.u32 	%fd11, %r30;
	cvt.u64.u32 	%rd8, %r30;
	add.s64 	%rd9, %rd8, %rd2;
	shl.b64 	%rd10, %rd9, 3;
	add.s64 	%rd11, %rd1, %rd10;
	st.global.f64 	[%rd11], %fd11;
	add.s32 	%r23, %r30, 1;
	cvt.rn.f64.u32 	%fd12, %r23;
	st.global.f64 	[%rd11+8], %fd12;
	add.s32 	%r24, %r30, 2;
	cvt.rn.f64.u32 	%fd13, %r24;
	st.global.f64 	[%rd11+16], %fd13;
	add.s32 	%r25, %r30, 3;
	cvt.rn.f64.u32 	%fd14, %r25;
	st.global.f64 	[%rd11+24], %fd14;
	add.s32 	%r30, %r30, 4;
$L__BB0_7:
	setp.eq.s32 	%p6, %r6, 0;
	@%p6 bra 	$L__BB0_12;
	setp.eq.s32 	%p7, %r6, 1;
	@%p7 bra 	$L__BB0_10;
	cvt.rn.f64.u32 	%fd15, %r30;
	cvt.u64.u32 	%rd12, %r30;
	add.s64 	%rd13, %rd12, %rd2;
	shl.b64 	%rd14, %rd13, 3;
	add.s64 	%rd15, %rd1, %rd14;
	st.global.f64 	[%rd15], %fd15;
	add.s32 	%r26, %r30, 1;
	cvt.rn.f64.u32 	%fd16, %r26;
	st.global.f64 	[%rd15+8], %fd16;
	add.s32 	%r30, %r30, 2;
$L__BB0_10:
	and.b32  	%r27, %r11, 1;
	setp.eq.b32 	%p8, %r27, 1;
	not.pred 	%p9, %p8;
	@%p9 bra 	$L__BB0_12;
	cvt.rn.f64.u32 	%fd17, %r30;
	cvt.u64.u32 	%rd16, %r30;
	add.s64 	%rd17, %rd16, %rd2;
	shl.b64 	%rd18, %rd17, 3;
	add.s64 	%rd19, %rd1, %rd18;
	st.global.f64 	[%rd19], %fd17;
$L__BB0_12:
	ret;

}
	// .globl	_Z16evaluateParallelPjPdS0_S0_S0_iii
.visible .entry _Z16evaluateParallelPjPdS0_S0_S0_iii(
	.param .u64 .ptr .align 1 _Z16evaluateParallelPjPdS0_S0_S0_iii_param_0,
	.param .u64 .ptr .align 1 _Z16evaluateParallelPjPdS0_S0_S0_iii_param_1,
	.param .u64 .ptr .align 1 _Z16evaluateParallelPjPdS0_S0_S0_iii_param_2,
	.param .u64 .ptr .align 1 _Z16evaluateParallelPjPdS0_S0_S0_iii_param_3,
	.param .u64 .ptr .align 1 _Z16evaluateParallelPjPdS0_S0_S0_iii_param_4,
	.param .u32 _Z16evaluateParallelPjPdS0_S0_S0_iii_param_5,
	.param .u32 _Z16evaluateParallelPjPdS0_S0_S0_iii_param_6,
	.param .u32 _Z16evaluateParallelPjPdS0_S0_S0_iii_param_7
)
{
	.reg .pred 	%p<30>;
	.reg .b32 	%r<47>;
	.reg .b64 	%rd<64>;
	.reg .b64 	%fd<93>;

	ld.param.u64 	%rd11, [_Z16evaluateParallelPjPdS0_S0_S0_iii_param_0];
	ld.param.u64 	%rd12, [_Z16evaluateParallelPjPdS0_S0_S0_iii_param_1];
	ld.param.u64 	%rd13, [_Z16evaluateParallelPjPdS0_S0_S0_iii_param_2];
	ld.param.u64 	%rd14, [_Z16evaluateParallelPjPdS0_S0_S0_iii_param_3];
	ld.param.u64 	%rd15, [_Z16evaluateParallelPjPdS0_S0_S0_iii_param_4];
	ld.param.u32 	%r25, [_Z16evaluateParallelPjPdS0_S0_S0_iii_param_6];
	ld.param.u32 	%r24, [_Z16evaluateParallelPjPdS0_S0_S0_iii_param_7];
	cvta.to.global.u64 	%rd16, %rd13;
	cvta.to.global.u64 	%rd1, %rd12;
	cvta.to.global.u64 	%rd2, %rd11;
	cvta.to.global.u64 	%rd3, %rd14;
	cvta.to.global.u64 	%rd17, %rd15;
	mov.u32 	%r1, %ctaid.x;
	mul.lo.s32 	%r26, %r24, %r1;
	mul.wide.s32 	%rd18, %r26, 8;
	add.s64 	%rd4, %rd17, %rd18;
	mul.lo.s32 	%r27, %r25, %r1;
	mul.wide.s32 	%rd19, %r27, 8;
	add.s64 	%rd5, %rd16, %rd19;
	setp.lt.s32 	%p1, %r24, 1;
	mov.b64 	%rd63, -1;
	@%p1 bra 	$L__BB1_44;
	mov.b32 	%r41, 0;
	mov.u32 	%r46, %r41;
$L__BB1_2:
	mul.wide.u32 	%rd20, %r41, 4;
	add.s64 	%rd21, %rd2, %rd20;
	ld.global.u32 	%r29, [%rd21];
	setp.gt.s32 	%p2, %r29, -11;
	@%p2 bra 	$L__BB1_12;
	setp.gt.s32 	%p12, %r29, -14;
	@%p12 bra 	$L__BB1_8;
	setp.eq.s32 	%p16, %r29, -16;
	@%p16 bra 	$L__BB1_41;
	setp.eq.s32 	%p17, %r29, -15;
	@%p17 bra 	$L__BB1_24;
	setp.eq.s32 	%p18, %r29, -14;
	@%p18 bra 	$L__BB1_7;
	bra.uni 	$L__BB1_11;
$L__BB1_7:
	add.s32 	%r6, %r46, -1;
	mul.wide.s32 	%rd36, %r46, 8;
	add.s64 	%rd37, %rd4, %rd36;
	ld.global.f64 	%fd74, [%rd37+-8];
	ld.global.f64 	%fd75, [%rd37+-16];
	mul.f64 	%fd76, %fd74, %fd75;
	st.global.f64 	[%rd37+-16], %fd76;
	mov.u32 	%r46, %r6;
	bra.uni 	$L__BB1_42;
$L__BB1_8:
	setp.eq.s32 	%p13, %r29, -13;
	@%p13 bra 	$L__BB1_25;
	setp.eq.s32 	%p14, %r29, -12;
	@%p14 bra 	$L__BB1_26;
	setp.eq.s32 	%p15, %r29, -11;
	@%p15 bra 	$L__BB1_27;
$L__BB1_11:
	mul.wide.u32 	%rd60, %r1, 8;
	add.s64 	%rd61, %rd3, %rd60;
	mov.b64 	%rd62, -4616189618054758400;
	st.global.u64 	[%rd61], %rd62;
	bra.uni 	$L__BB1_45;
$L__BB1_12:
	setp.gt.s32 	%p3, %r29, 1;
	@%p3 bra 	$L__BB1_17;
	setp.eq.s32 	%p9, %r29, -10;
	@%p9 bra 	$L__BB1_32;
	setp.eq.s32 	%p10, %r29, 0;
	@%p10 bra 	$L__BB1_38;
	setp.eq.s32 	%p11, %r29, 1;
	@%p11 bra 	$L__BB1_16;
	bra.uni 	$L__BB1_11;
$L__BB1_16:
	ld.global.f64 	%fd87, [%rd5+8];
	add.s32 	%r17, %r46, 1;
	mul.wide.s32 	%rd52, %r46, 8;
	add.s64 	%rd53, %rd4, %rd52;
	st.global.f64 	[%rd53], %fd87;
	mov.u32 	%r46, %r17;
	bra.uni 	$L__BB1_42;
$L__BB1_17:
	setp.gt.s32 	%p4, %r29, 3;
	@%p4 bra 	$L__BB1_21;
	setp.eq.s32 	%p7, %r29, 2;
	@%p7 bra 	$L__BB1_39;
	setp.eq.s32 	%p8, %r29, 3;
	@%p8 bra 	$L__BB1_20;
	bra.uni 	$L__BB1_11;
$L__BB1_20:
	ld.global.f64 	%fd85, [%rd5+24];
	add.s32 	%r19, %r46, 1;
	mul.wide.s32 	%rd48, %r46, 8;
	add.s64 	%rd49, %rd4, %rd48;
	st.global.f64 	[%rd49], %fd85;
	mov.u32 	%r46, %r19;
	bra.uni 	$L__BB1_42;
$L__BB1_21:
	setp.eq.s32 	%p5, %r29, 4;
	@%p5 bra 	$L__BB1_40;
	setp.eq.s32 	%p6, %r29, 255;
	@%p6 bra 	$L__BB1_23;
	bra.uni 	$L__BB1_11;
$L__BB1_23:
	mul.wide.u32 	%rd42, %r41, 8;
	add.s64 	%rd43, %rd1, %rd42;
	ld.global.f64 	%fd83, [%rd43];
	add.s32 	%r21, %r46, 1;
	mul.wide.s32 	%rd44, %r46, 8;
	add.s64 	%rd45, %rd4, %rd44;
	st.global.f64 	[%rd45], %fd83;
	mov.u32 	%r46, %r21;
	bra.uni 	$L__BB1_42;
$L__BB1_24:
	add.s32 	%r5, %r46, -1;
	mul.wide.s32 	%rd38, %r46, 8;
	add.s64 	%rd39, %rd4, %rd38;
	ld.global.f64 	%fd77, [%rd39+-8];
	ld.global.f64 	%fd78, [%rd39+-16];
	sub.f64 	%fd79, %fd78, %fd77;
	st.global.f64 	[%rd39+-16], %fd79;
	mov.u32 	%r46, %r5;
	bra.uni 	$L__BB1_42;
$L__BB1_25:
	add.s32 	%r7, %r46, -1;
	mul.wide.s32 	%rd34, %r46, 8;
	add.s64 	%rd35, %rd4, %rd34;
	ld.global.f64 	%fd69, [%rd35+-8];
	ld.global.f64 	%fd70, [%rd35+-16];
	abs.f64 	%fd71, %fd69;
	setp.gt.f64 	%p28, %fd71, 0d3E112E0BE826D695;
	div.rn.f64 	%fd72, %fd70, %fd69;
	selp.f64 	%fd73, %fd72, 0d3FF0000000000000, %p28;
	st.global.f64 	[%rd35+-16], %fd73;
	mov.u32 	%r46, %r7;
	bra.uni 	$L__BB1_42;
$L__BB1_26:
	mul.wide.s32 	%rd32, %r46, 8;
	add.s64 	%rd33, %rd4, %rd32;
	ld.global.f64 	%fd66, [%rd33+-8];
	setp.ltu.f64 	%p27, %fd66, 0d0000000000000000;
	sqrt.rn.f64 	%fd67, %fd66;
	selp.f64 	%fd68, 0d3FF0000000000000, %fd67, %p27;
	st.global.f64 	[%rd33+-8], %fd68;
	bra.uni 	$L__BB1_42;
$L__BB1_27:
	mul.wide.s32 	%rd27, %r46, 8;
	add.s64 	%rd6, %rd4, %rd27;
	ld.global.f64 	%fd1, [%rd6+-8];
	abs.f64 	%fd2, %fd1;
	setp.neu.f64 	%p23, %fd2, 0d7FF0000000000000;
	@%p23 bra 	$L__BB1_29;
	mov.f64 	%fd45, 0d0000000000000000;
	mul.rn.f64 	%fd90, %fd1, %fd45;
	mov.b32 	%r43, 0;
	bra.uni 	$L__BB1_31;
$L__BB1_29:
	mul.f64 	%fd40, %fd1, 0d3FE45F306DC9C883;
	cvt.rni.s32.f64 	%r43, %fd40;
	cvt.rn.f64.s32 	%fd41, %r43;
	fma.rn.f64 	%fd42, %fd41, 0dBFF921FB54442D18, %fd1;
	fma.rn.f64 	%fd43, %fd41, 0dBC91A62633145C00, %fd42;
	fma.rn.f64 	%fd90, %fd41, 0dB97B839A252049C0, %fd43;
	setp.ltu.f64 	%p24, %fd2, 0d41E0000000000000;
	@%p24 bra 	$L__BB1_31;
	{ // callseq 1, 0
	.param .b64 param0;
	st.param.f64 	[param0], %fd1;
	.param .align 16 .b8 retval0[16];
	call.uni (retval0), 
	__internal_trig_reduction_slowpathd, 
	(
	param0
	);
	ld.param.f64 	%fd90, [retval0];
	ld.param.b32 	%r43, [retval0+8];
	} // callseq 1
$L__BB1_31:
	shl.b32 	%r37, %r43, 6;
	cvt.u64.u32 	%rd28, %r37;
	and.b64  	%rd29, %rd28, 64;
	mov.u64 	%rd30, __cudart_sin_cos_coeffs;
	add.s64 	%rd31, %rd30, %rd29;
	mul.rn.f64 	%fd46, %fd90, %fd90;
	and.b32  	%r38, %r43, 1;
	setp.eq.b32 	%p25, %r38, 1;
	selp.f64 	%fd47, 0dBDA8FF8320FD8164, 0d3DE5DB65F9785EBA, %p25;
	ld.global.nc.v2.f64 	{%fd48, %fd49}, [%rd31];
	fma.rn.f64 	%fd50, %fd47, %fd46, %fd48;
	fma.rn.f64 	%fd51, %fd50, %fd46, %fd49;
	ld.global.nc.v2.f64 	{%fd52, %fd53}, [%rd31+16];
	fma.rn.f64 	%fd54, %fd51, %fd46, %fd52;
	fma.rn.f64 	%fd55, %fd54, %fd46, %fd53;
	ld.global.nc.v2.f64 	{%fd56, %fd57}, [%rd31+32];
	fma.rn.f64 	%fd58, %fd55, %fd46, %fd56;
	fma.rn.f64 	%fd59, %fd58, %fd46, %fd57;
	fma.rn.f64 	%fd60, %fd59, %fd90, %fd90;
	fma.rn.f64 	%fd61, %fd59, %fd46, 0d3FF0000000000000;
	selp.f64 	%fd62, %fd61, %fd60, %p25;
	and.b32  	%r39, %r43, 2;
	setp.eq.s32 	%p26, %r39, 0;
	mov.f64 	%fd63, 0d0000000000000000;
	sub.f64 	%fd64, %fd63, %fd62;
	selp.f64 	%fd65, %fd62, %fd64, %p26;
	st.global.f64 	[%rd6+-8], %fd65;
	bra.uni 	$L__BB1_42;
$L__BB1_32:
	mul.wide.s32 	%rd22, %r46, 8;
	add.s64 	%rd7, %rd4, %rd22;
	ld.global.f64 	%fd7, [%rd7+-8];
	abs.f64 	%fd8, %fd7;
	setp.neu.f64 	%p19, %fd8, 0d7FF0000000000000;
	@%p19 bra 	$L__BB1_34;
	mov.f64 	%fd19, 0d0000000000000000;
	mul.rn.f64 	%fd92, %fd7, %fd19;
	mov.b32 	%r45, 1;
	bra.uni 	$L__BB1_37;
$L__BB1_34:
	mul.f64 	%fd14, %fd7, 0d3FE45F306DC9C883;
	cvt.rni.s32.f64 	%r44, %fd14;
	cvt.rn.f64.s32 	%fd15, %r44;
	fma.rn.f64 	%fd16, %fd15, 0dBFF921FB54442D18, %fd7;
	fma.rn.f64 	%fd17, %fd15, 0dBC91A62633145C00, %fd16;
	fma.rn.f64 	%fd92, %fd15, 0dB97B839A252049C0, %fd17;
	setp.ltu.f64 	%p20, %fd8, 0d41E0000000000000;
	@%p20 bra 	$L__BB1_36;
	{ // callseq 0, 0
	.param .b64 param0;
	st.param.f64 	[param0], %fd7;
	.param .align 16 .b8 retval0[16];
	call.uni (retval0), 
	__internal_trig_reduction_slowpathd, 
	(
	param0
	);
	ld.param.f64 	%fd92, [retval0];
	ld.param.b32 	%r44, [retval0+8];
	} // callseq 0
$L__BB1_36:
	add.s32 	%r45, %r44, 1;
$L__BB1_37:
	shl.b32 	%r32, %r45, 6;
	cvt.u64.u32 	%rd23, %r32;
	and.b64  	%rd24, %rd23, 64;
	mov.u64 	%rd25, __cudart_sin_cos_coeffs;
	add.s64 	%rd26, %rd25, %rd24;
	mul.rn.f64 	%fd20, %fd92, %fd92;
	and.b32  	%r33, %r45, 1;
	setp.eq.b32 	%p21, %r33, 1;
	selp.f64 	%fd21, 0dBDA8FF8320FD8164, 0d3DE5DB65F9785EBA, %p21;
	ld.global.nc.v2.f64 	{%fd22, %fd23}, [%rd26];
	fma.rn.f64 	%fd24, %fd21, %fd20, %fd22;
	fma.rn.f64 	%fd25, %fd24, %fd20, %fd23;
	ld.global.nc.v2.f64 	{%fd26, %fd27}, [%rd26+16];
	fma.rn.f64 	%fd28, %fd25, %fd20, %fd26;
	fma.rn.f64 	%fd29, %fd28, %fd20, %fd27;
	ld.global.nc.v2.f64 	{%fd30, %fd31}, [%rd26+32];
	fma.rn.f64 	%fd32, %fd29, %fd20, %fd30;
	fma.rn.f64 	%fd33, %fd32, %fd20, %fd31;
	fma.rn.f64 	%fd34, %fd33, %fd92, %fd92;
	fma.rn.f64 	%fd35, %fd33, %fd20, 0d3FF0000000000000;
	selp.f64 	%fd36, %fd35, %fd34, %p21;
	and.b32  	%r34, %r45, 2;
	setp.eq.s32 	%p22, %r34, 0;
	mov.f64 	%fd37, 0d0000000000000000;
	sub.f64 	%fd38, %fd37, %fd36;
	selp.f64 	%fd39, %fd36, %fd38, %p22;
	st.global.f64 	[%rd7+-8], %fd39;
	bra.uni 	$L__BB1_42;
$L__BB1_38:
	ld.global.f64 	%fd88, [%rd5];
	add.s32 	%r16, %r46, 1;
	mul.wide.s32 	%rd54, %r46, 8;
	add.s64 	%rd55, %rd4, %rd54;
	st.global.f64 	[%rd55], %fd88;
	mov.u32 	%r46, %r16;
	bra.uni 	$L__BB1_42;
$L__BB1_39:
	ld.global.f64 	%fd86, [%rd5+16];
	add.s32 	%r18, %r46, 1;
	mul.wide.s32 	%rd50, %r46, 8;
	add.s64 	%rd51, %rd4, %rd50;
	st.global.f64 	[%rd51], %fd86;
	mov.u32 	%r46, %r18;
	bra.uni 	$L__BB1_42;
$L__BB1_40:
	ld.global.f64 	%fd84, [%rd5+32];
	add.s32 	%r20, %r46, 1;
	mul.wide.s32 	%rd46, %r46, 8;
	add.s64 	%rd47, %rd4, %rd46;
	st.global.f64 	[%rd47], %fd84;
	mov.u32 	%r46, %r20;
	bra.uni 	$L__BB1_42;
$L__BB1_41:
	add.s32 	%r4, %r46, -1;
	mul.wide.s32 	%rd40, %r46, 8;
	add.s64 	%rd41, %rd4, %rd40;
	ld.global.f64 	%fd80, [%rd41+-8];
	ld.global.f64 	%fd81, [%rd41+-16];
	add.f64 	%fd82, %fd80, %fd81;
	st.global.f64 	[%rd41+-16], %fd82;
	mov.u32 	%r46, %r4;
$L__BB1_42:
	add.s32 	%r41, %r41, 1;
	setp.ne.s32 	%p29, %r41, %r24;
	@%p29 bra 	$L__BB1_2;
	add.s32 	%r40, %r46, -1;
	cvt.s64.s32 	%rd63, %r40;
$L__BB1_44:
	shl.b64 	%rd56, %rd63, 3;
	add.s64 	%rd57, %rd4, %rd56;
	ld.global.f64 	%fd89, [%rd57];
	mul.wide.u32 	%rd58, %r1, 8;
	add.s64 	%rd59, %rd3, %rd58;
	st.global.f64 	[%rd59], %fd89;
$L__BB1_45:
	ret;

}
.func  (.param .align 16 .b8 func_retval0[16]) __internal_trig_reduction_slowpathd(
	.param .b64 __internal_trig_reduction_slowpathd_param_0
)
{
	.local .align 8 .b8 	__local_depot2[40];
	.reg .b64 	%SP;
	.reg .b64 	%SPL;
	.reg .pred 	%p<10>;
	.reg .b32 	%r<47>;
	.reg .b64 	%rd<74>;
	.reg .b64 	%fd<5>;

	mov.u64 	%SPL, __local_depot2;
	ld.param.f64 	%fd4, [__internal_trig_reduction_slowpathd_param_0];
	add.u64 	%rd1, %SPL, 0;
	{
	.reg .b32 %temp; 
	mov.b64 	{%temp, %r1}, %fd4;
	}
	shr.u32 	%r2, %r1, 20;
	and.b32  	%r3, %r2, 2047;
	setp.eq.s32 	%p1, %r3, 2047;
	mov.b32 	%r46, 0;
	@%p1 bra 	$L__BB2_9;
	add.s32 	%r20, %r3, -1024;
	mov.b64 	%rd20, %fd4;
	shl.b64 	%rd2, %rd20, 11;
	shr.u32 	%r4, %r20, 6;
	sub.s32 	%r45, 15, %r4;
	sub.s32 	%r21, 19, %r4;
	setp.lt.u32 	%p2, %r20, 128;
	selp.b32 	%r6, 18, %r21, %p2;
	setp.ge.s32 	%p3, %r45, %r6;
	mov.b64 	%rd70, 0;
	@%p3 bra 	$L__BB2_4;
	add.s32 	%r23, %r6, %r4;
	neg.s32 	%r43, %r23;
	or.b64  	%rd3, %rd2, -9223372036854775808;
	mov.b64 	%rd70, 0;
	mov.b32 	%r42, 0;
	mov.u64 	%rd25, __cudart_i2opi_d;
	mov.u32 	%r44, %r45;
$L__BB2_3:
	.pragma "nounroll";
	mul.wide.s32 	%rd22, %r42, 8;
	add.s64 	%rd23, %rd1, %rd22;
	mul.wide.s32 	%rd24, %r44, 8;
	add.s64 	%rd26, %rd25, %rd24;
	ld.global.nc.u64 	%rd27, [%rd26];
	{
	.reg .u32 %r0, %r1, %r2, %r3, %alo, %ahi, %blo, %bhi, %clo, %chi;
	mov.b64 	{%alo,%ahi}, %rd27;
	mov.b64 	{%blo,%bhi}, %rd3;
	mov.b64 	{%clo,%chi}, %rd70;
	mad.lo.cc.u32 	%r0, %alo, %blo, %clo;
	madc.hi.cc.u32 	%r1, %alo, %blo, %chi;
	madc.hi.u32 	%r2, %alo, %bhi, 0;
	mad.lo.cc.u32 	%r1, %alo, %bhi, %r1;
	madc.hi.cc.u32 	%r2, %ahi, %blo, %r2;
	madc.hi.u32 	%r3, %ahi, %bhi, 0;
	mad.lo.cc.u32 	%r1, %ahi, %blo, %r1;
	madc.lo.cc.u32 	%r2, %ahi, %bhi, %r2;
	addc.u32 	%r3, %r3, 0;
	mov.b64 	%rd28, {%r0,%r1};
	mov.b64 	%rd70, {%r2,%r3};
	}
	st.local.u64 	[%rd23], %rd28;
	add.s32 	%r44, %r44, 1;
	add.s32 	%r43, %r43, 1;
	add.s32 	%r42, %r42, 1;
	setp.ne.s32 	%p4, %r43, -15;
	mov.u32 	%r45, %r6;
	@%p4 bra 	$L__BB2_3;
$L__BB2_4:
	cvt.s64.s32 	%rd29, %r45;
	cvt.u64.u32 	%rd30, %r4;
	add.s64 	%rd31, %rd30, %rd29;
	shl.b64 	%rd32, %rd31, 3;
	add.s64 	%rd33, %rd1, %rd32;
	st.local.u64 	[%rd33+-120], %rd70;
	and.b32  	%r15, %r2, 63;
	ld.local.u64 	%rd72, [%rd1+16];
	ld.local.u64 	%rd71, [%rd1+24];
	setp.eq.s32 	%p5, %r15, 0;
	@%p5 bra 	$L__BB2_6;
	shl.b64 	%rd34, %rd71, %r15;
	shr.u64 	%rd35, %rd72, 1;
	xor.b32  	%r24, %r15, 63;
	shr.u64 	%rd36, %rd35, %r24;
	or.b64  	%rd71, %rd34, %rd36;
	ld.local.u64 	%rd37, [%rd1+8];
	shl.b64 	%rd38, %rd72, %r15;
	shr.u64 	%rd39, %rd37, 1;
	shr.u64 	%rd40, %rd39, %r24;
	or.b64  	%rd72, %rd38, %rd40;
$L__BB2_6:
	and.b32  	%r25, %r1, -2147483648;
	shr.u64 	%rd41, %rd71, 62;
	cvt.u32.u64 	%r26, %rd41;
	mov.b64 	{%r27, %r28}, %rd71;
	mov.b64 	{%r29, %r30}, %rd72;
	shf.l.wrap.b32 	%r31, %r30, %r27, 2;
	shf.l.wrap.b32 	%r32, %r27, %r28, 2;
	mov.b64 	%rd42, {%r31, %r32};
	shl.b64 	%rd43, %rd72, 2;
	shr.u64 	%rd44, %rd42, 63;
	cvt.u32.u64 	%r33, %rd44;
	add.s32 	%r34, %r33, %r26;
	setp.eq.s32 	%p6, %r25, 0;
	neg.s32 	%r35, %r34;
	selp.b32 	%r46, %r34, %r35, %p6;
	setp.gt.s64 	%p7, %rd42, -1;
	mov.b64 	%rd45, 0;
	{
	.reg .u32 %r0, %r1, %r2, %r3, %a0, %a1, %a2, %a3, %b0, %b1, %b2, %b3;
	mov.b64 	{%a0,%a1}, %rd45;
	mov.b64 	{%a2,%a3}, %rd45;
	mov.b64 	{%b0,%b1}, %rd43;
	mov.b64 	{%b2,%b3}, %rd42;
	sub.cc.u32 	%r0, %a0, %b0;
	subc.cc.u32 	%r1, %a1, %b1;
	subc.cc.u32 	%r2, %a2, %b2;
	subc.u32 	%r3, %a3, %b3;
	mov.b64 	%rd46, {%r0,%r1};
	mov.b64 	%rd47, {%r2,%r3};
	}
	xor.b32  	%r36, %r25, -2147483648;
	selp.b64 	%rd73, %rd42, %rd47, %p7;
	selp.b64 	%rd14, %rd43, %rd46, %p7;
	selp.b32 	%r17, %r25, %r36, %p7;
	clz.b64 	%r37, %rd73;
	cvt.u64.u32 	%rd15, %r37;
	setp.eq.s32 	%p8, %r37, 0;
	@%p8 bra 	$L__BB2_8;
	cvt.u32.u64 	%r38, %rd15;
	and.b32  	%r39, %r38, 63;
	shl.b64 	%rd48, %rd73, %r39;
	shr.u64 	%rd49, %rd14, 1;
	not.b32 	%r40, %r38;
	and.b32  	%r41, %r40, 63;
	shr.u64 	%rd50, %rd49, %r41;
	or.b64  	%rd73, %rd48, %rd50;
$L__BB2_8:
	mov.b64 	%rd51, -3958705157555305931;
	{
	.reg .u32 %r0, %r1, %r2, %r3, %alo, %ahi, %blo, %bhi;
	mov.b64 	{%alo,%ahi}, %rd73;
	mov.b64 	{%blo,%bhi}, %rd51;
	mul.lo.u32 	%r0, %alo, %blo;
	mul.hi.u32 	%r1, %alo, %blo;
	mad.lo.cc.u32 	%r1, %alo, %bhi, %r1;
	madc.hi.u32 	%r2, %alo, %bhi, 0;
	mad.lo.cc.u32 	%r1, %ahi, %blo, %r1;
	madc.hi.cc.u32 	%r2, %ahi, %blo, %r2;
	madc.hi.u32 	%r3, %ahi, %bhi, 0;
	mad.lo.cc.u32 	%r2, %ahi, %bhi, %r2;
	addc.u32 	%r3, %r3, 0;
	mov.b64 	%rd52, {%r0,%r1};
	mov.b64 	%rd53, {%r2,%r3};
	}
	setp.gt.s64 	%p9, %rd53, 0;
	{
	.reg .u32 %r0, %r1, %r2, %r3, %a0, %a1, %a2, %a3, %b0, %b1, %b2, %b3;
	mov.b64 	{%a0,%a1}, %rd52;
	mov.b64 	{%a2,%a3}, %rd53;
	mov.b64 	{%b0,%b1}, %rd52;
	mov.b64 	{%b2,%b3}, %rd53;
	add.cc.u32 	%r0, %a0, %b0;
	addc.cc.u32 	%r1, %a1, %b1;
	addc.cc.u32 	%r2, %a2, %b2;
	addc.u32 	%r3, %a3, %b3;
	mov.b64 	%rd54, {%r0,%r1};
	mov.b64 	%rd55, {%r2,%r3};
	}
	selp.b64 	%rd56, %rd55, %rd53, %p9;
	selp.s64 	%rd57, -1, 0, %p9;
	sub.s64 	%rd58, %rd57, %rd15;
	cvt.u64.u32 	%rd59, %r17;
	shl.b64 	%rd60, %rd59, 32;
	add.s64 	%rd61, %rd56, 1;
	shr.u64 	%rd62, %rd61, 10;
	add.s64 	%rd63, %rd62, 1;
	shr.u64 	%rd64, %rd63, 1;
	shl.b64 	%rd65, %rd58, 52;
	add.s64 	%rd66, %rd65, %rd64;
	add.s64 	%rd67, %rd66, 4602678819172646912;
	or.b64  	%rd68, %rd67, %rd60;
	mov.b64 	%fd4, %rd68;
$L__BB2_9:
	st.param.f64 	[func_retval0], %fd4;
	st.param.b32 	[func_retval0+8], %r46;
	ret;

}


// ===== COMPILED SASS (sm_100) =====

	.target	sm_100

	.elftype	@"ET_EXEC"


//--------------------- .note.nv.tkinfo           --------------------------
	.section	.note.nv.tkinfo,"",@"SHT_NOTE"
	.sectionflags	@"SHF_NOTE_NV_TKINFO"
	.tkinfo
        /*0018*/ 	.word	0x00000002
        /*0030*/ 	.string	""
        /*0030*/ 	.string	"ptxas"
        /*0030*/ 	.string	"Cuda compilation tools, release 13.0, V13.0.88"
        /*0030*/ 	.string	"Build cuda_13.0.r13.0/compiler.36424714_0"
        /*0030*/ 	.string	"-arch sm_100 -m 64 "



//--------------------- .note.nv.cuinfo           --------------------------
	.section	.note.nv.cuinfo,"",@"SHT_NOTE"
	.sectionflags	@"SHF_NOTE_NV_CUINFO"
        /*0018*/ 	.short	0x0002
        /*001a*/ 	.short	0x0064
        /*001c*/ 	.short	0x0082
	.zero		2


//--------------------- .nv.info                  --------------------------
	.section	.nv.info,"",@"SHT_CUDA_INFO"
	.align	4


	//----- nvinfo : EIATTR_REGCOUNT
	.align		4
        /*0000*/ 	.byte	0x04, 0x2f
        /*0002*/ 	.short	(.L_3 - .L_2)
	.align		4
.L_2:
        /*0004*/ 	.word	index@(_Z8myKernelPdi)
        /*0008*/ 	.word	0x0000001d


	//----- nvinfo : EIATTR_FRAME_SIZE
	.align		4
.L_3:
        /*000c*/ 	.byte	0x04, 0x11
        /*000e*/ 	.short	(.L_5 - .L_4)
	.align		4
.L_4:
        /*0010*/ 	.word	index@(_Z8myKernelPdi)
        /*0014*/ 	.word	0x00000000


	//----- nvinfo : EIATTR_REGCOUNT
	.align		4
.L_5:
        /*0018*/ 	.byte	0x04, 0x2f
        /*001a*/ 	.short	(.L_7 - .L_6)
	.align		4
.L_6:
        /*001c*/ 	.word	index@(_Z16evaluateParallelPjPdS0_S0_S0_iii)
        /*0020*/ 	.word	0x00000020


	//----- nvinfo : EIATTR_FRAME_SIZE
	.align		4
.L_7:
        /*0024*/ 	.byte	0x04, 0x11
        /*0026*/ 	.short	(.L_9 - .L_8)
	.align		4
.L_8:
        /*0028*/ 	.word	index@($_Z16evaluateParallelPjPdS0_S0_S0_iii$__internal_trig_reduction_slowpathd)
        /*002c*/ 	.word	0x00000028


	//----- nvinfo : EIATTR_FRAME_SIZE
	.align		4
.L_9:
        /*0030*/ 	.byte	0x04, 0x11
        /*0032*/ 	.short	(.L_11 - .L_10)
	.align		4
.L_10:
        /*0034*/ 	.word	index@($__internal_1_$__cuda_sm20_dsqrt_rn_f64_mediumpath_v1)
        /*0038*/ 	.word	0x00000028


	//----- nvinfo : EIATTR_FRAME_SIZE
	.align		4
.L_11:
        /*003c*/ 	.byte	0x04, 0x11
        /*003e*/ 	.short	(.L_13 - .L_12)
	.align		4
.L_12:
        /*0040*/ 	.word	index@($__internal_0_$__cuda_sm20_div_rn_f64_full)
        /*0044*/ 	.word	0x00000028


	//----- nvinfo : EIATTR_FRAME_SIZE
	.align		4
.L_13:
        /*0048*/ 	.byte	0x04, 0x11
        /*004a*/ 	.short	(.L_15 - .L_14)
	.align		4
.L_14:
        /*004c*/ 	.word	index@(_Z16evaluateParallelPjPdS0_S0_S0_iii)
        /*0050*/ 	.word	0x00000028


	//----- nvinfo : EIATTR_MIN_STACK_SIZE
	.align		4
.L_15:
        /*0054*/ 	.byte	0x04, 0x12
        /*0056*/ 	.short	(.L_17 - .L_16)
	.align		4
.L_16:
        /*0058*/ 	.word	index@(_Z16evaluateParallelPjPdS0_S0_S0_iii)
        /*005c*/ 	.word	0x00000028


	//----- nvinfo : EIATTR_MIN_STACK_SIZE
	.align		4
.L_17:
        /*0060*/ 	.byte	0x04, 0x12
        /*0062*/ 	.short	(.L_19 - .L_18)
	.align		4
.L_18:
        /*0064*/ 	.word	index@(_Z8myKernelPdi)
        /*0068*/ 	.word	0x00000000
.L_19:


//--------------------- .nv.compat                --------------------------
	.section	.nv.compat,"",@"SHT_CUDA_COMPAT_INFO"
	.align	4
        /*0000*/ 	.byte	0x02, 0x09, 0x00, 0x00, 0x02, 0x02, 0x01, 0x00, 0x02, 0x05, 0x05, 0x00, 0x03, 0x07, 0x01, 0x01
        /*0010*/ 	.byte	0x02, 0x03, 0x00, 0x00, 0x02, 0x06, 0x01, 0x00, 0x04, 0x0b, 0x08, 0x00, 0x01, 0x00, 0x00, 0x00
        /*0020*/ 	.byte	0x00, 0x00, 0x00, 0x00


//--------------------- .nv.info._Z16evaluateParallelPjPdS0_S0_S0_iii --------------------------
	.section	.nv.info._Z16evaluateParallelPjPdS0_S0_S0_iii,"",@"SHT_CUDA_INFO"
	.sectionflags	@""
	.align	4


	//----- nvinfo : EIATTR_CUDA_API_VERSION
	.align		4
        /*0000*/ 	.byte	0x04, 0x37
        /*0002*/ 	.short	(.L_21 - .L_20)
.L_20:
        /*0004*/ 	.word	0x00000082


	//----- nvinfo : EIATTR_KPARAM_INFO
	.align		4
.L_21:
        /*0008*/ 	.byte	0x04, 0x17
        /*000a*/ 	.short	(.L_23 - .L_22)
.L_22:
        /*000c*/ 	.word	0x00000000
        /*0010*/ 	.short	0x0007
        /*0012*/ 	.short	0x0030
        /*0014*/ 	.byte	0x00, 0xf0, 0x11, 0x00


	//----- nvinfo : EIATTR_KPARAM_INFO
	.align		4
.L_23:
        /*0018*/ 	.byte	0x04, 0x17
        /*001a*/ 	.short	(.L_25 - .L_24)
.L_24:
        /*001c*/ 	.word	0x00000000
        /*0020*/ 	.short	0x0006
        /*0022*/ 	.short	0x002c
        /*0024*/ 	.byte	0x00, 0xf0, 0x11, 0x00


	//----- nvinfo : EIATTR_KPARAM_INFO
	.align		4
.L_25:
        /*0028*/ 	.byte	0x04, 0x17
        /*002a*/ 	.short	(.L_27 - .L_26)
.L_26:
        /*002c*/ 	.word	0x00000000
        /*0030*/ 	.short	0x0005
        /*0032*/ 	.short	0x0028
        /*0034*/ 	.byte	0x00, 0xf0, 0x11, 0x00


	//----- nvinfo : EIATTR_KPARAM_INFO
	.align		4
.L_27:
        /*0038*/ 	.byte	0x04, 0x17
        /*003a*/ 	.short	(.L_29 - .L_28)
.L_28:
        /*003c*/ 	.word	0x00000000
        /*0040*/ 	.short	0x0004
        /*0042*/ 	.short	0x0020
        /*0044*/ 	.byte	0x00, 0xf5, 0x21, 0x00


	//----- nvinfo : EIATTR_KPARAM_INFO
	.align		4
.L_29:
        /*0048*/ 	.byte	0x04, 0x17
        /*004a*/ 	.short	(.L_31 - .L_30)
.L_30:
        /*004c*/ 	.word	0x00000000
        /*0050*/ 	.short	0x0003
        /*0052*/ 	.short	0x0018
        /*0054*/ 	.byte	0x00, 0xf5, 0x21, 0x00


	//----- nvinfo : EIATTR_KPARAM_INFO
	.align		4
.L_31:
        /*0058*/ 	.byte	0x04, 0x17
        /*005a*/ 	.short	(.L_33 - .L_32)
.L_32:
        /*005c*/ 	.word	0x00000000
        /*0060*/ 	.short	0x0002
        /*0062*/ 	.short	0x0010
        /*0064*/ 	.byte	0x00, 0xf5, 0x21, 0x00


	//----- nvinfo : EIATTR_KPARAM_INFO
	.align		4
.L_33:
        /*0068*/ 	.byte	0x04, 0x17
        /*006a*/ 	.short	(.L_35 - .L_34)
.L_34:
        /*006c*/ 	.word	0x00000000
        /*0070*/ 	.short	0x0001
        /*0072*/ 	.short	0x0008
        /*0074*/ 	.byte	0x00, 0xf5, 0x21, 0x00


	//----- nvinfo : EIATTR_KPARAM_INFO
	.align		4
.L_35:
        /*0078*/ 	.byte	0x04, 0x17
        /*007a*/ 	.short	(.L_37 - .L_36)
.L_36:
        /*007c*/ 	.word	0x00000000
        /*0080*/ 	.short	0x0000
        /*0082*/ 	.short	0x0000
        /*0084*/ 	.byte	0x00, 0xf5, 0x21, 0x00


	//----- nvinfo : EIATTR_SPARSE_MMA_MASK
	.align		4
.L_37:
        /*0088*/ 	.byte	0x03, 0x50
        /*008a*/ 	.short	0x0000


	//----- nvinfo : EIATTR_MAXREG_COUNT
	.align		4
        /*008c*/ 	.byte	0x03, 0x1b
        /*008e*/ 	.short	0x00ff


	//----- nvinfo : EIATTR_MERCURY_ISA_VERSION
	.align		4
        /*0090*/ 	.byte	0x03, 0x5f
        /*0092*/ 	.short	0x0101


	//----- nvinfo : EIATTR_VRC_CTA_INIT_COUNT
	.align		4
        /*0094*/ 	.byte	0x02, 0x4a
	.zero		1
	.zero		1


	//----- nvinfo : EIATTR_EXIT_INSTR_OFFSETS
	.align		4
        /*0098*/ 	.byte	0x04, 0x1c
        /*009a*/ 	.short	(.L_39 - .L_38)


	//   ....[0]....
.L_38:
        /*009c*/ 	.word	0x000011b0


	//   ....[1]....
        /*00a0*/ 	.word	0x000012b0


	//----- nvinfo : EIATTR_INDIRECT_BRANCH_TARGETS
	.align		4
.L_39:
        /*00a4*/ 	.byte	0x04, 0x34
        /*00a6*/ 	.short	(.L_41 - .L_40)


	//   ....[0]....
.L_40:
        /*00a8*/ 	.word	.L_x_32@srel
        /*00ac*/ 	.short	0x0
        /*00ae*/ 	.short	0x0
        /*00b0*/ 	.word	0x4
        /*00b4*/ 	.word	.L_x_33@srel
        /*00b8*/ 	.word	.L_x_34@srel
        /*00bc*/ 	.word	.L_x_35@srel
        /*00c0*/ 	.word	.L_x_12@srel


	//   ....[1]....
        /* <DEDUP_REMOVED lines=8> */


	//   ....[2]....
        /* <DEDUP_REMOVED lines=17> */


	//   ....[3]....
        /*0120*/ 	.word	.L_x_56@srel
        /*0124*/ 	.short	0x0
        /*0126*/ 	.short	0x0
        /*0128*/ 	.word	0x3
        /*012c*/ 	.word	.L_x_57@srel
        /*0130*/ 	.word	.L_x_58@srel
        /*0134*/ 	.word	.L_x_12@srel


	//----- nvinfo : EIATTR_CRS_STACK_SIZE
	.align		4
.L_41:
        /*0138*/ 	.byte	0x04, 0x1e
        /*013a*/ 	.short	(.L_43 - .L_42)
.L_42:
        /*013c*/ 	.word	0x00000000


	//----- nvinfo : EIATTR_CBANK_PARAM_SIZE
	.align		4
.L_43:
        /*0140*/ 	.byte	0x03, 0x19
        /*0142*/ 	.short	0x0034


	//----- nvinfo : EIATTR_PARAM_CBANK
	.align		4
        /*0144*/ 	.byte	0x04, 0x0a
        /*0146*/ 	.short	(.L_45 - .L_44)
	.align		4
.L_44:
        /*0148*/ 	.word	index@(.nv.constant0._Z16evaluateParallelPjPdS0_S0_S0_iii)
        /*014c*/ 	.short	0x0380
        /*014e*/ 	.short	0x0034


	//----- nvinfo : EIATTR_SW_WAR
	.align		4
.L_45:
        /*0150*/ 	.byte	0x04, 0x36
        /*0152*/ 	.short	(.L_47 - .L_46)
.L_46:
        /*0154*/ 	.word	0x00000008
.L_47:


//--------------------- .nv.info._Z8myKernelPdi   --------------------------
	.section	.nv.info._Z8myKernelPdi,"",@"SHT_CUDA_INFO"
	.sectionflags	@""
	.align	4


	//----- nvinfo : EIATTR_CUDA_API_VERSION
	.align		4
        /*0000*/ 	.byte	0x04, 0x37
        /*0002*/ 	.short	(.L_49 - .L_48)
.L_48:
        /*0004*/ 	.word	0x00000082


	//----- nvinfo : EIATTR_KPARAM_INFO
	.align		4
.L_49:
        /*0008*/ 	.byte	0x04, 0x17
        /*000a*/ 	.short	(.L_51 - .L_50)
.L_50:
        /*000c*/ 	.word	0x00000000
        /*0010*/ 	.short	0x0001
        /*0012*/ 	.short	0x0008
        /*0014*/ 	.byte	0x00, 0xf0, 0x11, 0x00


	//----- nvinfo : EIATTR_KPARAM_INFO
	.align		4
.L_51:
        /*0018*/ 	.byte	0x04, 0x17
        /*001a*/ 	.short	(.L_53 - .L_52)
.L_52:
        /*001c*/ 	.word	0x00000000
        /*0020*/ 	.short	0x0000
        /*0022*/ 	.short	0x0000
        /*0024*/ 	.byte	0x00, 0xf5, 0x21, 0x00


	//----- nvinfo : EIATTR_SPARSE_MMA_MASK
	.align		4
.L_53:
        /*0028*/ 	.byte	0x03, 0x50
        /*002a*/ 	.short	0x0000


	//----- nvinfo : EIATTR_MAXREG_COUNT
	.align		4
        /*002c*/ 	.byte	0x03, 0x1b
        /*002e*/ 	.short	0x00ff


	//----- nvinfo : EIATTR_MERCURY_ISA_VERSION
	.align		4
        /*0030*/ 	.byte	0x03, 0x5f
        /*0032*/ 	.short	0x0101


	//----- nvinfo : EIATTR_VRC_CTA_INIT_COUNT
	.align		4
        /*0034*/ 	.byte	0x02, 0x4a
	.zero		1
	.zero		1


	//----- nvinfo : EIATTR_EXIT_INSTR_OFFSETS
	.align		4
        /*0038*/ 	.byte	0x04, 0x1c
        /*003a*/ 	.short	(.L_55 - .L_54)


	//   ....[0]....
.L_54:
        /*003c*/ 	.word	0x00000030


	//   ....[1]....
        /*0040*/ 	.word	0x000002f0


	//   ....[2]....
        /*0044*/ 	.word	0x00000450


	//   ....[3]....
        /*0048*/ 	.word	0x00000550


	//   ....[4]....
        /*004c*/ 	.word	0x000005d0


	//----- nvinfo : EIATTR_CBANK_PARAM_SIZE
	.align		4
.L_55:
        /*0050*/ 	.byte	0x03, 0x19
        /*0052*/ 	.short	0x000c


	//----- nvinfo : EIATTR_PARAM_CBANK
	.align		4
        /*0054*/ 	.byte	0x04, 0x0a
        /*0056*/ 	.short	(.L_57 - .L_56)
	.align		4
.L_56:
        /*0058*/ 	.word	index@(.nv.constant0._Z8myKernelPdi)
        /*005c*/ 	.short	0x0380
        /*005e*/ 	.short	0x000c


	//----- nvinfo : EIATTR_SW_WAR
	.align		4
.L_57:
        /*0060*/ 	.byte	0x04, 0x36
        /*0062*/ 	.short	(.L_59 - .L_58)
.L_58:
        /*0064*/ 	.word	0x00000008
.L_59:


//--------------------- .nv.callgraph             --------------------------
	.section	.nv.callgraph,"",@"SHT_CUDA_CALLGRAPH"
	.align	4
	.sectionentsize	8
	.align		4
        /*0000*/ 	.word	0x00000000
	.align		4
        /*0004*/ 	.word	0xffffffff
	.align		4
        /*0008*/ 	.word	0x00000000
	.align		4
        /*000c*/ 	.word	0xfffffffe
	.align		4
        /*0010*/ 	.word	0x00000000
	.align		4
        /*0014*/ 	.word	0xfffffffd
	.align		4
        /*0018*/ 	.word	0x00000000
	.align		4
        /*001c*/ 	.word	0xfffffffc


//--------------------- .nv.constant4             --------------------------
	.section	.nv.constant4,"a",@progbits
	.align	8
	.align		8
.nv.constant4:
        /*0000*/ 	.dword	__cudart_i2opi_d
	.align		8
        /*0008*/ 	.dword	__cudart_sin_cos_coeffs


//--------------------- .nv.constant2._Z16evaluateParallelPjPdS0_S0_S0_iii --------------------------
	.section	.nv.constant2._Z16evaluateParallelPjPdS0_S0_S0_iii,"a",@progbits
	.sectionflags	@""
	.align	4
.nv.constant2._Z16evaluateParallelPjPdS0_S0_S0_iii:
        /*0000*/ 	.byte	0xe0, 0x02, 0x00, 0x00, 0x70, 0x02, 0x00, 0x00, 0x00, 0x02, 0x00, 0x00, 0x60, 0x11, 0x00, 0x00
        /*0010*/ 	.byte	0xb0, 0x03, 0x00, 0x00, 0x70, 0x05, 0x00, 0x00, 0x20, 0x07, 0x00, 0x00, 0x60, 0x11, 0x00, 0x00
        /*0020*/ 	.byte	0xa0, 0x0b, 0x00, 0x00, 0x60, 0x11, 0x00, 0x00, 0x60, 0x11, 0x00, 0x00, 0x60, 0x11, 0x00, 0x00
        /*0030*/ 	.byte	0x60, 0x11, 0x00, 0x00, 0x60, 0x11, 0x00, 0x00, 0x60, 0x11, 0x00, 0x00, 0x60, 0x11, 0x00, 0x00
        /*0040*/ 	.byte	0x60, 0x11, 0x00, 0x00, 0x60, 0x11, 0x00, 0x00, 0x40, 0x0f, 0x00, 0x00, 0x50, 0x0b, 0x00, 0x00
        /*0050*/ 	.byte	0x60, 0x11, 0x00, 0x00, 0x60, 0x10, 0x00, 0x00, 0x10, 0x10, 0x00, 0x00, 0x60, 0x11, 0x00, 0x00


//--------------------- .text._Z16evaluateParallelPjPdS0_S0_S0_iii --------------------------
	.section	.text._Z16evaluateParallelPjPdS0_S0_S0_iii,"ax",@progbits
	.align	128
        .global         _Z16evaluateParallelPjPdS0_S0_S0_iii
        .type           _Z16evaluateParallelPjPdS0_S0_S0_iii,@function
        .size           _Z16evaluateParallelPjPdS0_S0_S0_iii,(.L_x_62 - _Z16evaluateParallelPjPdS0_S0_S0_iii)
        .other          _Z16evaluateParallelPjPdS0_S0_S0_iii,@"STO_CUDA_ENTRY STV_DEFAULT"
_Z16evaluateParallelPjPdS0_S0_S0_iii:
.text._Z16evaluateParallelPjPdS0_S0_S0_iii:
[----:B------:R-:W0:Y:S01]  /*0000*/  LDC R1, c[0x0][0x37c] ;  /* 0x0000df00ff017b82 */ /* 0x000e220000000800 */
[----:B------:R-:W1:Y:S01]  /*0010*/  S2R R0, SR_CTAID.X ;  /* 0x0000000000007919 */ /* 0x000e620000002500 */
[----:B------:R-:W2:Y:S06]  /*0020*/  LDCU UR6, c[0x0][0x3b0] ;  /* 0x00007600ff0677ac */ /* 0x000eac0008000800 */
[----:B------:R-:W3:Y:S01]  /*0030*/  LDC.64 R6, c[0x0][0x3a0] ;  /* 0x0000e800ff067b82 */ /* 0x000ee20000000a00 */
[----:B0-----:R-:W-:Y:S01]  /*0040*/  VIADD R1, R1, 0xffffffd8 ;  /* 0xffffffd801017836 */ /* 0x001fe20000000000 */
[----:B------:R-:W0:Y:S01]  /*0050*/  LDCU UR7, c[0x0][0x3ac] ;  /* 0x00007580ff0777ac */ /* 0x000e220008000800 */
[----:B------:R-:W-:Y:S01]  /*0060*/  IMAD.MOV.U32 R2, RZ, RZ, -0x1 ;  /* 0xffffffffff027424 */ /* 0x000fe200078e00ff */
[----:B------:R-:W4:Y:S04]  /*0070*/  LDCU.64 UR4, c[0x0][0x358] ;  /* 0x00006b00ff0477ac */ /* 0x000f280008000a00 */
[----:B------:R-:W5:Y:S01]  /*0080*/  LDC.64 R4, c[0x0][0x390] ;  /* 0x0000e400ff047b82 */ /* 0x000f620000000a00 */
[----:B--2---:R-:W-:-:S02]  /*0090*/  UISETP.GE.AND UP0, UPT, UR6, 0x1, UPT ;  /* 0x000000010600788c */ /* 0x004fc4000bf06270 */
[C---:B-1----:R-:W-:Y:S02]  /*00a0*/  IMAD R3, R0.reuse, UR6, RZ ;  /* 0x0000000600037c24 */ /* 0x042fe4000f8e02ff */
[----:B0-----:R-:W-:Y:S02]  /*00b0*/  IMAD R9, R0, UR7, RZ ;  /* 0x0000000700097c24 */ /* 0x001fe4000f8e02ff */
[----:B---3--:R-:W-:-:S04]  /*00c0*/  IMAD.WIDE R6, R3, 0x8, R6 ;  /* 0x0000000803067825 */ /* 0x008fc800078e0206 */
[----:B-----5:R-:W-:-:S04]  /*00d0*/  IMAD.WIDE R4, R9, 0x8, R4 ;  /* 0x0000000809047825 */ /* 0x020fc800078e0204 */
[----:B------:R-:W-:Y:S01]  /*00e0*/  IMAD.MOV.U32 R3, RZ, RZ, -0x1 ;  /* 0xffffffffff037424 */ /* 0x000fe200078e00ff */
[----:B----4-:R-:W-:Y:S06]  /*00f0*/  BRA.U !UP0, `(.L_x_0) ;  /* 0x0000001108547547 */ /* 0x010fec000b800000 */
[----:B------:R-:W-:Y:S01]  /*0100*/  CS2R R2, SRZ ;  /* 0x0000000000027805 */ /* 0x000fe2000001ff00 */
[----:B------:R-:W0:Y:S01]  /*0110*/  LDCU UR10, c[0x0][0x3b0] ;  /* 0x00007600ff0a77ac */ /* 0x000e220008000800 */
[----:B------:R-:W1:Y:S05]  /*0120*/  LDCU.64 UR8, c[0x4][0x8] ;  /* 0x01000100ff0877ac */ /* 0x000e6a0008000a00 */
.L_x_13:
[----:B-1234-:R-:W2:Y:S02]  /*0130*/  LDC.64 R8, c[0x0][0x380] ;  /* 0x0000e000ff087b82 */ /* 0x01eea40000000a00 */
[----:B--2---:R-:W-:-:S06]  /*0140*/  IMAD.WIDE.U32 R8, R2, 0x4, R8 ;  /* 0x0000000402087825 */ /* 0x004fcc00078e0008 */
[----:B------:R-:W2:Y:S02]  /*0150*/  LDG.E R9, desc[UR4][R8.64] ;  /* 0x0000000408097981 */ /* 0x000ea4000c1e1900 */
[----:B--2---:R-:W-:-:S13]  /*0160*/  ISETP.GT.AND P0, PT, R9, -0xb, PT ;  /* 0xfffffff50900780c */ /* 0x004fda0003f04270 */
[----:B------:R-:W-:Y:S05]  /*0170*/  @P0 BRA `(.L_x_1) ;  /* 0x0000000800540947 */ /* 0x000fea0003800000 */
[----:B------:R-:W-:-:S13]  /*0180*/  ISETP.GT.AND P0, PT, R9, -0xe, PT ;  /* 0xfffffff20900780c */ /* 0x000fda0003f04270 */
[----:B------:R-:W-:Y:S05]  /*0190*/  @P0 BRA `(.L_x_2) ;  /* 0x00000000006c0947 */ /* 0x000fea0003800000 */
[----:B------:R-:W-:-:S05]  /*01a0*/  IMAD.MOV.U32 R8, RZ, RZ, 0x10 ;  /* 0x00000010ff087424 */ /* 0x000fca00078e00ff */
[----:B------:R-:W-:-:S05]  /*01b0*/  VIADDMNMX.U32 R8, R9, R8, 0x3, PT ;  /* 0x0000000309087446 */ /* 0x000fca0003800008 */
[----:B------:R-:W-:-:S04]  /*01c0*/  IMAD.SHL.U32 R10, R8, 0x4, RZ ;  /* 0x00000004080a7824 */ /* 0x000fc800078e00ff */
[----:B------:R-:W2:Y:S02]  /*01d0*/  LDC R8, c[0x2][R10] ;  /* 0x008000000a087b82 */ /* 0x000ea40000000800 */
[----:B--2---:R-:W-:-:S04]  /*01e0*/  SHF.R.S32.HI R9, RZ, 0x1f, R8 ;  /* 0x0000001fff097819 */ /* 0x004fc80000011408 */
.L_x_32:
[----:B01----:R-:W-:Y:S05]  /*01f0*/  BRX R8 -0x200                                                                                (*"BRANCH_TARGETS .L_x_33,.L_x_34,.L_x_35,.L_x_12"*) ;  /* 0xfffffffc08807949 */ /* 0x003fea000383ffff */
.L_x_35:
[----:B------:R-:W-:-:S05]  /*0200*/  IMAD.WIDE R8, R3, 0x8, R6 ;  /* 0x0000000803087825 */ /* 0x000fca00078e0206 */
[----:B------:R-:W2:Y:S04]  /*0210*/  LDG.E.64 R10, desc[UR4][R8.64+-0x8] ;  /* 0xfffff804080a7981 */ /* 0x000ea8000c1e1b00 */
[----:B------:R-:W2:Y:S01]  /*0220*/  LDG.E.64 R12, desc[UR4][R8.64+-0x10] ;  /* 0xfffff004080c7981 */ /* 0x000ea2000c1e1b00 */
[----:B------:R-:W-:Y:S01]  /*0230*/  VIADD R3, R3, 0xffffffff ;  /* 0xffffffff03037836 */ /* 0x000fe20000000000 */
[----:B--2---:R-:W-:-:S07]  /*0240*/  DMUL R10, R10, R12 ;  /* 0x0000000c0a0a7228 */ /* 0x004fce0000000000 */
[----:B------:R0:W-:Y:S01]  /*0250*/  STG.E.64 desc[UR4][R8.64+-0x10], R10 ;  /* 0xfffff00a08007986 */ /* 0x0001e2000c101b04 */
[----:B------:R-:W-:Y:S05]  /*0260*/  BRA `(.L_x_3) ;  /* 0x0000000c00e47947 */ /* 0x000fea0003800000 */
.L_x_34:
[----:B------:R-:W-:-:S05]  /*0270*/  IMAD.WIDE R12, R3, 0x8, R6 ;  /* 0x00000008030c7825 */ /* 0x000fca00078e0206 */
[----:B------:R-:W2:Y:S04]  /*0280*/  LDG.E.64 R8, desc[UR4][R12.64+-0x8] ;  /* 0xfffff8040c087981 */ /* 0x000ea8000c1e1b00 */
[----:B------:R-:W2:Y:S01]  /*0290*/  LDG.E.64 R10, desc[UR4][R12.64+-0x10] ;  /* 0xfffff0040c0a7981 */ /* 0x000ea2000c1e1b00 */
[----:B------:R-:W-:Y:S01]  /*02a0*/  VIADD R3, R3, 0xffffffff ;  /* 0xffffffff03037836 */ /* 0x000fe20000000000 */
[----:B--2---:R-:W-:-:S07]  /*02b0*/  DADD R8, -R8, R10 ;  /* 0x0000000008087229 */ /* 0x004fce000000010a */
[----:B------:R3:W-:Y:S01]  /*02c0*/  STG.E.64 desc[UR4][R12.64+-0x10], R8 ;  /* 0xfffff0080c007986 */ /* 0x0007e2000c101b04 */
[----:B------:R-:W-:Y:S05]  /*02d0*/  BRA `(.L_x_3) ;  /* 0x0000000c00c87947 */ /* 0x000fea0003800000 */
.L_x_33:
[----:B------:R-:W-:-:S05]  /*02e0*/  IMAD.WIDE R12, R3, 0x8, R6 ;  /* 0x00000008030c7825 */ /* 0x000fca00078e0206 */
[----:B------:R-:W2:Y:S04]  /*02f0*/  LDG.E.64 R8, desc[UR4][R12.64+-0x8] ;  /* 0xfffff8040c087981 */ /* 0x000ea8000c1e1b00 */
[----:B------:R-:W2:Y:S01]  /*0300*/  LDG.E.64 R10, desc[UR4][R12.64+-0x10] ;  /* 0xfffff0040c0a7981 */ /* 0x000ea2000c1e1b00 */
[----:B------:R-:W-:Y:S01]  /*0310*/  VIADD R3, R3, 0xffffffff ;  /* 0xffffffff03037836 */ /* 0x000fe20000000000 */
[----:B--2---:R-:W-:-:S07]  /*0320*/  DADD R8, R8, R10 ;  /* 0x0000000008087229 */ /* 0x004fce000000000a */
[----:B------:R4:W-:Y:S01]  /*0330*/  STG.E.64 desc[UR4][R12.64+-0x10], R8 ;  /* 0xfffff0080c007986 */ /* 0x0009e2000c101b04 */
[----:B------:R-:W-:Y:S05]  /*0340*/  BRA `(.L_x_3) ;  /* 0x0000000c00ac7947 */ /* 0x000fea0003800000 */
.L_x_2:
[----:B------:R-:W-:-:S05]  /*0350*/  IMAD.MOV.U32 R8, RZ, RZ, 0xd ;  /* 0x0000000dff087424 */ /* 0x000fca00078e00ff */
[----:B------:R-:W-:-:S05]  /*0360*/  VIADDMNMX.U32 R8, R9, R8, 0x3, PT ;  /* 0x0000000309087446 */ /* 0x000fca0003800008 */
[----:B------:R-:W-:-:S04]  /*0370*/  IMAD.SHL.U32 R10, R8, 0x4, RZ ;  /* 0x00000004080a7824 */ /* 0x000fc800078e00ff */
[----:B------:R-:W2:Y:S02]  /*0380*/  LDC R8, c[0x2][R10+0x10] ;  /* 0x008004000a087b82 */ /* 0x000ea40000000800 */
[----:B--2---:R-:W-:-:S04]  /*0390*/  SHF.R.S32.HI R9, RZ, 0x1f, R8 ;  /* 0x0000001fff097819 */ /* 0x004fc80000011408 */
.L_x_37:
[----:B01----:R-:W-:Y:S05]  /*03a0*/  BRX R8 -0x3b0                                                                                (*"BRANCH_TARGETS .L_x_38,.L_x_39,.L_x_40,.L_x_12"*) ;  /* 0xfffffffc08147949 */ /* 0x003fea000383ffff */
.L_x_38:
[----:B------:R-:W-:-:S05]  /*03b0*/  IMAD.WIDE R10, R3, 0x8, R6 ;  /* 0x00000008030a7825 */ /* 0x000fca00078e0206 */
[----:B------:R-:W2:Y:S04]  /*03c0*/  LDG.E.64 R14, desc[UR4][R10.64+-0x8] ;  /* 0xfffff8040a0e7981 */ /* 0x000ea8000c1e1b00 */
[----:B------:R-:W3:Y:S01]  /*03d0*/  LDG.E.64 R12, desc[UR4][R10.64+-0x10] ;  /* 0xfffff0040a0c7981 */ /* 0x000ee2000c1e1b00 */
[----:B------:R-:W-:Y:S01]  /*03e0*/  IMAD.MOV.U32 R8, RZ, RZ, 0x1 ;  /* 0x00000001ff087424 */ /* 0x000fe200078e00ff */
[----:B------:R-:W-:Y:S01]  /*03f0*/  UMOV UR6, 0xe826d695 ;  /* 0xe826d69500067882 */ /* 0x000fe20000000000 */
[----:B------:R-:W-:Y:S01]  /*0400*/  UMOV UR7, 0x3e112e0b ;  /* 0x3e112e0b00077882 */ /* 0x000fe20000000000 */
[----:B------:R-:W-:Y:S01]  /*0410*/  VIADD R27, R3, 0xffffffff ;  /* 0xffffffff031b7836 */ /* 0x000fe20000000000 */
[----:B--2---:R-:W0:Y:S01]  /*0420*/  MUFU.RCP64H R9, R15 ;  /* 0x0000000f00097308 */ /* 0x004e220000001800 */
[C---:B------:R-:W-:Y:S01]  /*0430*/  DSETP.GT.AND P1, PT, |R14|.reuse, UR6, PT ;  /* 0x000000060e007e2a */ /* 0x040fe2000bf24200 */
[----:B---3--:R-:W-:Y:S01]  /*0440*/  FSETP.GEU.AND P2, PT, |R13|, 6.5827683646048100446e-37, PT ;  /* 0x036000000d00780b */ /* 0x008fe20003f4e200 */
[----:B0-----:R-:W-:-:S08]  /*0450*/  DFMA R16, -R14, R8, 1 ;  /* 0x3ff000000e10742b */ /* 0x001fd00000000108 */
[----:B------:R-:W-:-:S08]  /*0460*/  DFMA R16, R16, R16, R16 ;  /* 0x000000101010722b */ /* 0x000fd00000000010 */
[----:B------:R-:W-:-:S08]  /*0470*/  DFMA R16, R8, R16, R8 ;  /* 0x000000100810722b */ /* 0x000fd00000000008 */
[----:B------:R-:W-:-:S08]  /*0480*/  DFMA R8, -R14, R16, 1 ;  /* 0x3ff000000e08742b */ /* 0x000fd00000000110 */
[----:B------:R-:W-:-:S08]  /*0490*/  DFMA R8, R16, R8, R16 ;  /* 0x000000081008722b */ /* 0x000fd00000000010 */
[----:B------:R-:W-:-:S08]  /*04a0*/  DMUL R16, R12, R8 ;  /* 0x000000080c107228 */ /* 0x000fd00000000000 */
[----:B------:R-:W-:-:S08]  /*04b0*/  DFMA R18, -R14, R16, R12 ;  /* 0x000000100e12722b */ /* 0x000fd0000000010c */
[----:B------:R-:W-:-:S10]  /*04c0*/  DFMA R8, R8, R18, R16 ;  /* 0x000000120808722b */ /* 0x000fd40000000010 */
[----:B------:R-:W-:-:S05]  /*04d0*/  FFMA R16, RZ, R15, R9 ;  /* 0x0000000fff107223 */ /* 0x000fca0000000009 */
[----:B------:R-:W-:-:S13]  /*04e0*/  FSETP.GT.AND P0, PT, |R16|, 1.469367938527859385e-39, PT ;  /* 0x001000001000780b */ /* 0x000fda0003f04200 */
[----:B------:R-:W-:Y:S05]  /*04f0*/  @P0 BRA P2, `(.L_x_4) ;  /* 0x0000000000080947 */ /* 0x000fea0001000000 */
[----:B------:R-:W-:-:S07]  /*0500*/  MOV R28, 0x520 ;  /* 0x00000520001c7802 */ /* 0x000fce0000000f00 */
[----:B------:R-:W-:Y:S05]  /*0510*/  CALL.REL.NOINC `($__internal_0_$__cuda_sm20_div_rn_f64_full) ;  /* 0x0000000c00687944 */ /* 0x000fea0003c00000 */
.L_x_4:
[----:B------:R-:W-:Y:S01]  /*0520*/  FSEL R8, R8, RZ, P1 ;  /* 0x000000ff08087208 */ /* 0x000fe20000800000 */
[----:B------:R-:W-:Y:S01]  /*0530*/  IMAD.MOV.U32 R3, RZ, RZ, R27 ;  /* 0x000000ffff037224 */ /* 0x000fe200078e001b */
[----:B------:R-:W-:-:S05]  /*0540*/  FSEL R9, R9, 1.875, P1 ;  /* 0x3ff0000009097808 */ /* 0x000fca0000800000 */
[----:B------:R1:W-:Y:S01]  /*0550*/  STG.E.64 desc[UR4][R10.64+-0x10], R8 ;  /* 0xfffff0080a007986 */ /* 0x0003e2000c101b04 */
[----:B------:R-:W-:Y:S05]  /*0560*/  BRA `(.L_x_3) ;  /* 0x0000000c00247947 */ /* 0x000fea0003800000 */
.L_x_39:
[----:B------:R-:W-:-:S05]  /*0570*/  IMAD.WIDE R8, R3, 0x8, R6 ;  /* 0x0000000803087825 */ /* 0x000fca00078e0206 */
[----:B------:R-:W2:Y:S01]  /*0580*/  LDG.E.64 R10, desc[UR4][R8.64+-0x8] ;  /* 0xfffff804080a7981 */ /* 0x000ea2000c1e1b00 */
[----:B------:R-:W-:Y:S02]  /*0590*/  IMAD.MOV.U32 R16, RZ, RZ, 0x0 ;  /* 0x00000000ff107424 */ /* 0x000fe400078e00ff */
[----:B------:R-:W-:Y:S01]  /*05a0*/  IMAD.MOV.U32 R17, RZ, RZ, 0x3fd80000 ;  /* 0x3fd80000ff117424 */ /* 0x000fe200078e00ff */
[----:B--2---:R-:W0:Y:S01]  /*05b0*/  MUFU.RSQ64H R13, R11 ;  /* 0x0000000b000d7308 */ /* 0x004e220000001c00 */
[----:B------:R-:W-:Y:S01]  /*05c0*/  VIADD R12, R11, 0xfcb00000 ;  /* 0xfcb000000b0c7836 */ /* 0x000fe20000000000 */
[----:B------:R-:W-:-:S04]  /*05d0*/  DSETP.GE.AND P0, PT, R10, RZ, PT ;  /* 0x000000ff0a00722a */ /* 0x000fc80003f06000 */
[----:B------:R-:W-:Y:S01]  /*05e0*/  ISETP.GE.U32.AND P1, PT, R12, 0x7ca00000, PT ;  /* 0x7ca000000c00780c */ /* 0x000fe20003f26070 */
[----:B0-----:R-:W-:-:S08]  /*05f0*/  DMUL R14, R12, R12 ;  /* 0x0000000c0c0e7228 */ /* 0x001fd00000000000 */
[----:B------:R-:W-:-:S08]  /*0600*/  DFMA R14, R10, -R14, 1 ;  /* 0x3ff000000a0e742b */ /* 0x000fd0000000080e */
[----:B------:R-:W-:Y:S02]  /*0610*/  DFMA R16, R14, R16, 0.5 ;  /* 0x3fe000000e10742b */ /* 0x000fe40000000010 */
[----:B------:R-:W-:-:S08]  /*0620*/  DMUL R14, R12, R14 ;  /* 0x0000000e0c0e7228 */ /* 0x000fd00000000000 */
[----:B------:R-:W-:-:S08]  /*0630*/  DFMA R22, R16, R14, R12 ;  /* 0x0000000e1016722b */ /* 0x000fd0000000000c */
[----:B------:R-:W-:Y:S02]  /*0640*/  DMUL R16, R10, R22 ;  /* 0x000000160a107228 */ /* 0x000fe40000000000 */
[----:B------:R-:W-:Y:S02]  /*0650*/  VIADD R21, R23, 0xfff00000 ;  /* 0xfff0000017157836 */ /* 0x000fe40000000000 */
[----:B------:R-:W-:-:S04]  /*0660*/  IMAD.MOV.U32 R20, RZ, RZ, R22 ;  /* 0x000000ffff147224 */ /* 0x000fc800078e0016 */
[----:B------:R-:W-:-:S08]  /*0670*/  DFMA R18, R16, -R16, R10 ;  /* 0x800000101012722b */ /* 0x000fd0000000000a */
[----:B------:R-:W-:Y:S01]  /*0680*/  DFMA R14, R18, R20, R16 ;  /* 0x00000014120e722b */ /* 0x000fe20000000010 */
[----:B------:R-:W-:Y:S10]  /*0690*/  @!P1 BRA `(.L_x_5) ;  /* 0x0000000000109947 */ /* 0x000ff40003800000 */
[----:B------:R-:W-:-:S07]  /*06a0*/  MOV R14, 0x6c0 ;  /* 0x000006c0000e7802 */ /* 0x000fce0000000f00 */
[----:B------:R-:W-:Y:S05]  /*06b0*/  CALL.REL.NOINC `($__internal_1_$__cuda_sm20_dsqrt_rn_f64_mediumpath_v1) ;  /* 0x0000001000647944 */ /* 0x000fea0003c00000 */
[----:B------:R-:W-:Y:S02]  /*06c0*/  IMAD.MOV.U32 R14, RZ, RZ, R12 ;  /* 0x000000ffff0e7224 */ /* 0x000fe400078e000c */
[----:B------:R-:W-:-:S07]  /*06d0*/  IMAD.MOV.U32 R15, RZ, RZ, R13 ;  /* 0x000000ffff0f7224 */ /* 0x000fce00078e000d */
.L_x_5:
[----:B------:R-:W-:Y:S02]  /*06e0*/  FSEL R10, R14, RZ, P0 ;  /* 0x000000ff0e0a7208 */ /* 0x000fe40000000000 */
[----:B------:R-:W-:-:S05]  /*06f0*/  FSEL R11, R15, 1.875, P0 ;  /* 0x3ff000000f0b7808 */ /* 0x000fca0000000000 */
[----:B------:R2:W-:Y:S01]  /*0700*/  STG.E.64 desc[UR4][R8.64+-0x8], R10 ;  /* 0xfffff80a08007986 */ /* 0x0005e2000c101b04 */
[----:B------:R-:W-:Y:S05]  /*0710*/  BRA `(.L_x_3) ;  /* 0x0000000800b87947 */ /* 0x000fea0003800000 */
.L_x_40:
[----:B------:R-:W-:-:S05]  /*0720*/  IMAD.WIDE R20, R3, 0x8, R6 ;  /* 0x0000000803147825 */ /* 0x000fca00078e0206 */
[----:B------:R-:W2:Y:S02]  /*0730*/  LDG.E.64 R10, desc[UR4][R20.64+-0x8] ;  /* 0xfffff804140a7981 */ /* 0x000ea4000c1e1b00 */
[----:B--2---:R-:W-:-:S14]  /*0740*/  DSETP.NEU.AND P0, PT, |R10|, +INF , PT ;  /* 0x7ff000000a00742a */ /* 0x004fdc0003f0d200 */
[----:B------:R-:W-:Y:S01]  /*0750*/  @!P0 DMUL R26, RZ, R10 ;  /* 0x0000000aff1a8228 */ /* 0x000fe20000000000 */
[----:B------:R-:W-:Y:S01]  /*0760*/  @!P0 IMAD.MOV.U32 R28, RZ, RZ, RZ ;  /* 0x000000ffff1c8224 */ /* 0x000fe200078e00ff */
[----:B------:R-:W-:Y:S09]  /*0770*/  @!P0 BRA `(.L_x_6) ;  /* 0x00000000005c8947 */ /* 0x000ff20003800000 */
[----:B------:R-:W-:Y:S01]  /*0780*/  UMOV UR6, 0x6dc9c883 ;  /* 0x6dc9c88300067882 */ /* 0x000fe20000000000 */
[----:B------:R-:W-:Y:S01]  /*0790*/  UMOV UR7, 0x3fe45f30 ;  /* 0x3fe45f3000077882 */ /* 0x000fe20000000000 */
[C---:B------:R-:W-:Y:S02]  /*07a0*/  DSETP.GE.AND P0, PT, |R10|.reuse, 2.14748364800000000000e+09, PT ;  /* 0x41e000000a00742a */ /* 0x040fe40003f06200 */
[----:B------:R-:W-:Y:S01]  /*07b0*/  DMUL R28, R10, UR6 ;  /* 0x000000060a1c7c28 */ /* 0x000fe20008000000 */
[----:B------:R-:W-:Y:S01]  /*07c0*/  UMOV UR6, 0x54442d18 ;  /* 0x54442d1800067882 */ /* 0x000fe20000000000 */
[----:B------:R-:W-:-:S08]  /*07d0*/  UMOV UR7, 0x3ff921fb ;  /* 0x3ff921fb00077882 */ /* 0x000fd00000000000 */
[----:B------:R-:W0:Y:S08]  /*07e0*/  F2I.F64 R28, R28 ;  /* 0x0000001c001c7311 */ /* 0x000e300000301100 */
[----:B0-----:R-:W0:Y:S02]  /*07f0*/  I2F.F64 R26, R28 ;  /* 0x0000001c001a7312 */ /* 0x001e240000201c00 */
[----:B0-----:R-:W-:Y:S01]  /*0800*/  DFMA R8, R26, -UR6, R10 ;  /* 0x800000061a087c2b */ /* 0x001fe2000800000a */
[----:B------:R-:W-:Y:S01]  /*0810*/  UMOV UR6, 0x33145c00 ;  /* 0x33145c0000067882 */ /* 0x000fe20000000000 */
[----:B------:R-:W-:-:S06]  /*0820*/  UMOV UR7, 0x3c91a626 ;  /* 0x3c91a62600077882 */ /* 0x000fcc0000000000 */
[----:B------:R-:W-:Y:S01]  /*0830*/  DFMA R8, R26, -UR6, R8 ;  /* 0x800000061a087c2b */ /* 0x000fe20008000008 */
[----:B------:R-:W-:Y:S01]  /*0840*/  UMOV UR6, 0x252049c0 ;  /* 0x252049c000067882 */ /* 0x000fe20000000000 */
[----:B------:R-:W-:-:S06]  /*0850*/  UMOV UR7, 0x397b839a ;  /* 0x397b839a00077882 */ /* 0x000fcc0000000000 */
[----:B------:R-:W-:Y:S01]  /*0860*/  DFMA R26, R26, -UR6, R8 ;  /* 0x800000061a1a7c2b */ /* 0x000fe20008000008 */
[----:B------:R-:W-:Y:S10]  /*0870*/  @!P0 BRA `(.L_x_6) ;  /* 0x00000000001c8947 */ /* 0x000ff40003800000 */
[----:B------:R-:W-:Y:S01]  /*0880*/  IMAD.MOV.U32 R14, RZ, RZ, R10 ;  /* 0x000000ffff0e7224 */ /* 0x000fe200078e000a */
[----:B------:R-:W-:Y:S01]  /*0890*/  MOV R8, 0x8c0 ;  /* 0x000008c000087802 */ /* 0x000fe20000000f00 */
[----:B------:R-:W-:-:S07]  /*08a0*/  IMAD.MOV.U32 R9, RZ, RZ, R11 ;  /* 0x000000ffff097224 */ /* 0x000fce00078e000b */
[----:B------:R-:W-:Y:S05]  /*08b0*/  CALL.REL.NOINC `($_Z16evaluateParallelPjPdS0_S0_S0_iii$__internal_trig_reduction_slowpathd) ;  /* 0x0000001000847944 */ /* 0x000fea0003c00000 */
[----:B------:R-:W-:Y:S02]  /*08c0*/  IMAD.MOV.U32 R28, RZ, RZ, R10 ;  /* 0x000000ffff1c7224 */ /* 0x000fe400078e000a */
[----:B------:R-:W-:Y:S02]  /*08d0*/  IMAD.MOV.U32 R26, RZ, RZ, R14 ;  /* 0x000000ffff1a7224 */ /* 0x000fe400078e000e */
[----:B------:R-:W-:-:S07]  /*08e0*/  IMAD.MOV.U32 R27, RZ, RZ, R15 ;  /* 0x000000ffff1b7224 */ /* 0x000fce00078e000f */
.L_x_6:
[----:B------:R-:W-:-:S05]  /*08f0*/  IMAD.SHL.U32 R8, R28, 0x40, RZ ;  /* 0x000000401c087824 */ /* 0x000fca00078e00ff */
[----:B------:R-:W-:-:S04]  /*0900*/  LOP3.LUT R8, R8, 0x40, RZ, 0xc0, !PT ;  /* 0x0000004008087812 */ /* 0x000fc800078ec0ff */
[----:B------:R-:W-:-:S05]  /*0910*/  IADD3 R16, P0, PT, R8, UR8, RZ ;  /* 0x0000000808107c10 */ /* 0x000fca000ff1e0ff */
[----:B------:R-:W-:-:S05]  /*0920*/  IMAD.X R17, RZ, RZ, UR9, P0 ;  /* 0x00000009ff117e24 */ /* 0x000fca00080e06ff */
[----:B------:R-:W2:Y:S04]  /*0930*/  LDG.E.128.CONSTANT R8, desc[UR4][R16.64] ;  /* 0x0000000410087981 */ /* 0x000ea8000c1e9d00 */
[----:B------:R-:W3:Y:S04]  /*0940*/  LDG.E.128.CONSTANT R12, desc[UR4][R16.64+0x10] ;  /* 0x00001004100c7981 */ /* 0x000ee8000c1e9d00 */
[----:B------:R-:W4:Y:S01]  /*0950*/  LDG.E.128.CONSTANT R16, desc[UR4][R16.64+0x20] ;  /* 0x0000200410107981 */ /* 0x000f22000c1e9d00 */
[----:B------:R-:W-:Y:S01]  /*0960*/  LOP3.LUT R22, R28, 0x1, RZ, 0xc0, !PT ;  /* 0x000000011c167812 */ /* 0x000fe200078ec0ff */
[----:B------:R-:W-:Y:S01]  /*0970*/  IMAD.MOV.U32 R23, RZ, RZ, 0x3da8ff83 ;  /* 0x3da8ff83ff177424 */ /* 0x000fe200078e00ff */
[----:B------:R-:W-:-:S02]  /*0980*/  DMUL R24, R26, R26 ;  /* 0x0000001a1a187228 */ /* 0x000fc40000000000 */
[----:B------:R-:W-:Y:S01]  /*0990*/  ISETP.NE.U32.AND P0, PT, R22, 0x1, PT ;  /* 0x000000011600780c */ /* 0x000fe20003f05070 */
[----:B------:R-:W-:-:S03]  /*09a0*/  IMAD.MOV.U32 R22, RZ, RZ, 0x20fd8164 ;  /* 0x20fd8164ff167424 */ /* 0x000fc600078e00ff */
[----:B------:R-:W-:Y:S02]  /*09b0*/  FSEL R23, -R23, 0.11223486810922622681, !P0 ;  /* 0x3de5db6517177808 */ /* 0x000fe40004000100 */
[----:B------:R-:W-:-:S06]  /*09c0*/  FSEL R22, R22, -8.06006814911005101289e+34, !P0 ;  /* 0xf9785eba16167808 */ /* 0x000fcc0004000000 */
[----:B--2---:R-:W-:-:S08]  /*09d0*/  DFMA R8, R24, R22, R8 ;  /* 0x000000161808722b */ /* 0x004fd00000000008 */
[----:B------:R-:W-:-:S08]  /*09e0*/  DFMA R8, R24, R8, R10 ;  /* 0x000000081808722b */ /* 0x000fd0000000000a */
[----:B---3--:R-:W-:-:S08]  /*09f0*/  DFMA R8, R24, R8, R12 ;  /* 0x000000081808722b */ /* 0x008fd0000000000c */
[----:B------:R-:W-:-:S08]  /*0a00*/  DFMA R8, R24, R8, R14 ;  /* 0x000000081808722b */ /* 0x000fd0000000000e */
[----:B----4-:R-:W-:-:S08]  /*0a10*/  DFMA R8, R24, R8, R16 ;  /* 0x000000081808722b */ /* 0x010fd00000000010 */
[----:B------:R-:W-:-:S08]  /*0a20*/  DFMA R8, R24, R8, R18 ;  /* 0x000000081808722b */ /* 0x000fd00000000012 */
[----:B------:R-:W-:Y:S02]  /*0a30*/  DFMA R26, R8, R26, R26 ;  /* 0x0000001a081a722b */ /* 0x000fe4000000001a */
[----:B------:R-:W-:-:S10]  /*0a40*/  DFMA R8, R24, R8, 1 ;  /* 0x3ff000001808742b */ /* 0x000fd40000000008 */
[----:B------:R-:W-:Y:S02]  /*0a50*/  FSEL R10, R8, R26, !P0 ;  /* 0x0000001a080a7208 */ /* 0x000fe40004000000 */
[----:B------:R-:W-:Y:S02]  /*0a60*/  FSEL R11, R9, R27, !P0 ;  /* 0x0000001b090b7208 */ /* 0x000fe40004000000 */
[----:B------:R-:W-:-:S04]  /*0a70*/  LOP3.LUT P0, RZ, R28, 0x2, RZ, 0xc0, !PT ;  /* 0x000000021cff7812 */ /* 0x000fc8000780c0ff */
[----:B------:R-:W-:-:S10]  /*0a80*/  DADD R8, RZ, -R10 ;  /* 0x00000000ff087229 */ /* 0x000fd4000000080a */
[----:B------:R-:W-:Y:S02]  /*0a90*/  FSEL R8, R10, R8, !P0 ;  /* 0x000000080a087208 */ /* 0x000fe40004000000 */
[----:B------:R-:W-:-:S05]  /*0aa0*/  FSEL R9, R11, R9, !P0 ;  /* 0x000000090b097208 */ /* 0x000fca0004000000 */
[----:B------:R0:W-:Y:S01]  /*0ab0*/  STG.E.64 desc[UR4][R20.64+-0x8], R8 ;  /* 0xfffff80814007986 */ /* 0x0001e2000c101b04 */
[----:B------:R-:W-:Y:S05]  /*0ac0*/  BRA `(.L_x_3) ;  /* 0x0000000400cc7947 */ /* 0x000fea0003800000 */
.L_x_1:
[----:B------:R-:W-:-:S13]  /*0ad0*/  ISETP.GT.AND P0, PT, R9, 0x1, PT ;  /* 0x000000010900780c */ /* 0x000fda0003f04270 */
[----:B------:R-:W-:Y:S05]  /*0ae0*/  @P0 BRA `(.L_x_7) ;  /* 0x0000000400280947 */ /* 0x000fea0003800000 */
[----:B------:R-:W-:-:S05]  /*0af0*/  IMAD.MOV.U32 R8, RZ, RZ, 0xa ;  /* 0x0000000aff087424 */ /* 0x000fca00078e00ff */
[----:B------:R-:W-:-:S05]  /*0b00*/  VIADDMNMX.U32 R8, R9, R8, 0xc, PT ;  /* 0x0000000c09087446 */ /* 0x000fca0003800008 */
[----:B------:R-:W-:-:S04]  /*0b10*/  IMAD.SHL.U32 R10, R8, 0x4, RZ ;  /* 0x00000004080a7824 */ /* 0x000fc800078e00ff */
[----:B------:R-:W2:Y:S02]  /*0b20*/  LDC R8, c[0x2][R10+0x20] ;  /* 0x008008000a087b82 */ /* 0x000ea40000000800 */
[----:B--2---:R-:W-:-:S04]  /*0b30*/  SHF.R.S32.HI R9, RZ, 0x1f, R8 ;  /* 0x0000001fff097819 */ /* 0x004fc80000011408 */
.L_x_42:
[----:B01----:R-:W-:Y:S05]  /*0b40*/  BRX R8 -0xb50                                                                                (*"BRANCH_TARGETS .L_x_43,.L_x_12,.L_x_53,.L_x_54"*) ;  /* 0xfffffff4082c7949 */ /* 0x003fea000383ffff */
.L_x_54:
[----:B------:R-:W2:Y:S01]  /*0b50*/  LDG.E.64 R8, desc[UR4][R4.64+0x8] ;  /* 0x0000080404087981 */ /* 0x000ea2000c1e1b00 */
[----:B------:R-:W-:-:S04]  /*0b60*/  IMAD.WIDE R10, R3, 0x8, R6 ;  /* 0x00000008030a7825 */ /* 0x000fc800078e0206 */
[----:B------:R-:W-:Y:S01]  /*0b70*/  VIADD R3, R3, 0x1 ;  /* 0x0000000103037836 */ /* 0x000fe20000000000 */
[----:B--2---:R0:W-:Y:S01]  /*0b80*/  STG.E.64 desc[UR4][R10.64], R8 ;  /* 0x000000080a007986 */ /* 0x0041e2000c101b04 */
[----:B------:R-:W-:Y:S05]  /*0b90*/  BRA `(.L_x_3) ;  /* 0x0000000400987947 */ /* 0x000fea0003800000 */
.L_x_43:
[----:B------:R-:W-:-:S05]  /*0ba0*/  IMAD.WIDE R20, R3, 0x8, R6 ;  /* 0x0000000803147825 */ /* 0x000fca00078e0206 */
[----:B------:R-:W2:Y:S02]  /*0bb0*/  LDG.E.64 R8, desc[UR4][R20.64+-0x8] ;  /* 0xfffff80414087981 */ /* 0x000ea4000c1e1b00 */
[----:B--2---:R-:W-:-:S14]  /*0bc0*/  DSETP.NEU.AND P0, PT, |R8|, +INF , PT ;  /* 0x7ff000000800742a */ /* 0x004fdc0003f0d200 */
[----:B------:R-:W-:Y:S01]  /*0bd0*/  @!P0 DMUL R26, RZ, R8 ;  /* 0x00000008ff1a8228 */ /* 0x000fe20000000000 */
[----:B------:R-:W-:Y:S01]  /*0be0*/  @!P0 IMAD.MOV.U32 R28, RZ, RZ, 0x1 ;  /* 0x00000001ff1c8424 */ /* 0x000fe200078e00ff */
        /* <DEDUP_REMOVED lines=18> */
[----:B------:R-:W-:-:S07]  /*0d10*/  MOV R8, 0xd30 ;  /* 0x00000d3000087802 */ /* 0x000fce0000000f00 */
[----:B------:R-:W-:Y:S05]  /*0d20*/  CALL.REL.NOINC `($_Z16evaluateParallelPjPdS0_S0_S0_iii$__internal_trig_reduction_slowpathd) ;  /* 0x0000000c00687944 */ /* 0x000fea0003c00000 */
[----:B------:R-:W-:Y:S02]  /*0d30*/  IMAD.MOV.U32 R26, RZ, RZ, R14 ;  /* 0x000000ffff1a7224 */ /* 0x000fe400078e000e */
[----:B------:R-:W-:-:S07]  /*0d40*/  IMAD.MOV.U32 R27, RZ, RZ, R15 ;  /* 0x000000ffff1b7224 */ /* 0x000fce00078e000f */
.L_x_9:
[----:B------:R-:W-:-:S07]  /*0d50*/  VIADD R28, R10, 0x1 ;  /* 0x000000010a1c7836 */ /* 0x000fce0000000000 */
.L_x_8:
        /* <DEDUP_REMOVED lines=30> */
.L_x_53:
[----:B------:R-:W2:Y:S01]  /*0f40*/  LDG.E.64 R8, desc[UR4][R4.64] ;  /* 0x0000000404087981 */ /* 0x000ea2000c1e1b00 */
[----:B------:R-:W-:-:S04]  /*0f50*/  IMAD.WIDE R10, R3, 0x8, R6 ;  /* 0x00000008030a7825 */ /* 0x000fc800078e0206 */
[----:B------:R-:W-:Y:S01]  /*0f60*/  VIADD R3, R3, 0x1 ;  /* 0x0000000103037836 */ /* 0x000fe20000000000 */
[----:B--2---:R0:W-:Y:S01]  /*0f70*/  STG.E.64 desc[UR4][R10.64], R8 ;  /* 0x000000080a007986 */ /* 0x0041e2000c101b04 */
[----:B------:R-:W-:Y:S05]  /*0f80*/  BRA `(.L_x_3) ;  /* 0x00000000009c7947 */ /* 0x000fea0003800000 */
.L_x_7:
[----:B------:R-:W-:-:S13]  /*0f90*/  ISETP.GT.AND P0, PT, R9, 0x3, PT ;  /* 0x000000030900780c */ /* 0x000fda0003f04270 */
[----:B------:R-:W-:Y:S05]  /*0fa0*/  @P0 BRA `(.L_x_10) ;  /* 0x0000000000400947 */ /* 0x000fea0003800000 */
[----:B------:R-:W-:-:S05]  /*0fb0*/  IMAD.MOV.U32 R8, RZ, RZ, -0x2 ;  /* 0xfffffffeff087424 */ /* 0x000fca00078e00ff */
[----:B------:R-:W-:-:S05]  /*0fc0*/  VIADDMNMX.U32 R8, R9, R8, 0x2, PT ;  /* 0x0000000209087446 */ /* 0x000fca0003800008 */
[----:B------:R-:W-:-:S04]  /*0fd0*/  IMAD.SHL.U32 R10, R8, 0x4, RZ ;  /* 0x00000004080a7824 */ /* 0x000fc800078e00ff */
[----:B------:R-:W2:Y:S02]  /*0fe0*/  LDC R8, c[0x2][R10+0x54] ;  /* 0x008015000a087b82 */ /* 0x000ea40000000800 */
[----:B--2---:R-:W-:-:S04]  /*0ff0*/  SHF.R.S32.HI R9, RZ, 0x1f, R8 ;  /* 0x0000001fff097819 */ /* 0x004fc80000011408 */
.L_x_56:
[----:B01----:R-:W-:Y:S05]  /*1000*/  BRX R8 -0x1010                                                                               (*"BRANCH_TARGETS .L_x_57,.L_x_58,.L_x_12"*) ;  /* 0xffffffec08fc7949 */ /* 0x003fea000383ffff */
.L_x_58:
[----:B------:R-:W2:Y:S01]  /*1010*/  LDG.E.64 R8, desc[UR4][R4.64+0x18] ;  /* 0x0000180404087981 */ /* 0x000ea2000c1e1b00 */
[----:B------:R-:W-:-:S04]  /*1020*/  IMAD.WIDE R10, R3, 0x8, R6 ;  /* 0x00000008030a7825 */ /* 0x000fc800078e0206 */
[----:B------:R-:W-:Y:S01]  /*1030*/  VIADD R3, R3, 0x1 ;  /* 0x0000000103037836 */ /* 0x000fe20000000000 */
[----:B--2---:R0:W-:Y:S01]  /*1040*/  STG.E.64 desc[UR4][R10.64], R8 ;  /* 0x000000080a007986 */ /* 0x0041e2000c101b04 */
[----:B------:R-:W-:Y:S05]  /*1050*/  BRA `(.L_x_3) ;  /* 0x0000000000687947 */ /* 0x000fea0003800000 */
.L_x_57:
[----:B------:R-:W2:Y:S01]  /*1060*/  LDG.E.64 R8, desc[UR4][R4.64+0x10] ;  /* 0x0000100404087981 */ /* 0x000ea2000c1e1b00 */
[----:B------:R-:W-:-:S04]  /*1070*/  IMAD.WIDE R10, R3, 0x8, R6 ;  /* 0x00000008030a7825 */ /* 0x000fc800078e0206 */
[----:B------:R-:W-:Y:S01]  /*1080*/  VIADD R3, R3, 0x1 ;  /* 0x0000000103037836 */ /* 0x000fe20000000000 */
[----:B--2---:R0:W-:Y:S01]  /*1090*/  STG.E.64 desc[UR4][R10.64], R8 ;  /* 0x000000080a007986 */ /* 0x0041e2000c101b04 */
[----:B------:R-:W-:Y:S05]  /*10a0*/  BRA `(.L_x_3) ;  /* 0x0000000000547947 */ /* 0x000fea0003800000 */
.L_x_10:
[----:B------:R-:W-:-:S13]  /*10b0*/  ISETP.NE.AND P0, PT, R9, 0x4, PT ;  /* 0x000000040900780c */ /* 0x000fda0003f05270 */
[----:B------:R-:W-:Y:S05]  /*10c0*/  @!P0 BRA `(.L_x_11) ;  /* 0x00000000003c8947 */ /* 0x000fea0003800000 */
[----:B------:R-:W-:-:S13]  /*10d0*/  ISETP.NE.AND P0, PT, R9, 0xff, PT ;  /* 0x000000ff0900780c */ /* 0x000fda0003f05270 */
[----:B------:R-:W-:Y:S05]  /*10e0*/  @P0 BRA `(.L_x_12) ;  /* 0x00000000001c0947 */ /* 0x000fea0003800000 */
[----:B------:R-:W2:Y:S02]  /*10f0*/  LDC.64 R8, c[0x0][0x388] ;  /* 0x0000e200ff087b82 */ /* 0x000ea40000000a00 */
[----:B--2---:R-:W-:-:S06]  /*1100*/  IMAD.WIDE.U32 R8, R2, 0x8, R8 ;  /* 0x0000000802087825 */ /* 0x004fcc00078e0008 */
[----:B------:R-:W2:Y:S01]  /*1110*/  LDG.E.64 R8, desc[UR4][R8.64] ;  /* 0x0000000408087981 */ /* 0x000ea2000c1e1b00 */
[----:B------:R-:W-:-:S04]  /*1120*/  IMAD.WIDE R10, R3, 0x8, R6 ;  /* 0x00000008030a7825 */ /* 0x000fc800078e0206 */
[----:B------:R-:W-:Y:S01]  /*1130*/  VIADD R3, R3, 0x1 ;  /* 0x0000000103037836 */ /* 0x000fe20000000000 */
[----:B--2---:R2:W-:Y:S01]  /*1140*/  STG.E.64 desc[UR4][R10.64], R8 ;  /* 0x000000080a007986 */ /* 0x0045e2000c101b04 */
[----:B------:R-:W-:Y:S05]  /*1150*/  BRA `(.L_x_3) ;  /* 0x0000000000287947 */ /* 0x000fea0003800000 */
.L_x_12:
[----:B------:R-:W2:Y:S01]  /*1160*/  LDC.64 R2, c[0x0][0x398] ;  /* 0x0000e600ff027b82 */ /* 0x000ea20000000a00 */
[----:B------:R-:W-:Y:S02]  /*1170*/  IMAD.MOV.U32 R4, RZ, RZ, 0x0 ;  /* 0x00000000ff047424 */ /* 0x000fe400078e00ff */
[----:B------:R-:W-:Y:S02]  /*1180*/  IMAD.MOV.U32 R5, RZ, RZ, -0x40100000 ;  /* 0xbff00000ff057424 */ /* 0x000fe400078e00ff */
[----:B--2---:R-:W-:-:S05]  /*1190*/  IMAD.WIDE.U32 R2, R0, 0x8, R2 ;  /* 0x0000000800027825 */ /* 0x004fca00078e0002 */
[----:B------:R-:W-:Y:S01]  /*11a0*/  STG.E.64 desc[UR4][R2.64], R4 ;  /* 0x0000000402007986 */ /* 0x000fe2000c101b04 */
[----:B01----:R-:W-:Y:S05]  /*11b0*/  EXIT ;  /* 0x000000000000794d */ /* 0x003fea0003800000 */
.L_x_11:
[----:B------:R-:W2:Y:S01]  /*11c0*/  LDG.E.64 R8, desc[UR4][R4.64+0x20] ;  /* 0x0000200404087981 */ /* 0x000ea2000c1e1b00 */
[----:B------:R-:W-:-:S04]  /*11d0*/  IMAD.WIDE R10, R3, 0x8, R6 ;  /* 0x00000008030a7825 */ /* 0x000fc800078e0206 */
[----:B------:R-:W-:Y:S01]  /*11e0*/  VIADD R3, R3, 0x1 ;  /* 0x0000000103037836 */ /* 0x000fe20000000000 */
[----:B--2---:R2:W-:Y:S06]  /*11f0*/  STG.E.64 desc[UR4][R10.64], R8 ;  /* 0x000000080a007986 */ /* 0x0045ec000c101b04 */
.L_x_3:
[----:B------:R-:W-:-:S05]  /*1200*/  VIADD R2, R2, 0x1 ;  /* 0x0000000102027836 */ /* 0x000fca0000000000 */
[----:B0-----:R-:W-:-:S13]  /*1210*/  ISETP.NE.AND P0, PT, R2, UR10, PT ;  /* 0x0000000a02007c0c */ /* 0x001fda000bf05270 */
[----:B------:R-:W-:Y:S05]  /*1220*/  @P0 BRA `(.L_x_13) ;  /* 0xffffffec00c00947 */ /* 0x000fea000383ffff */
[----:B------:R-:W-:-:S05]  /*1230*/  VIADD R2, R3, 0xffffffff ;  /* 0xffffffff03027836 */ /* 0x000fca0000000000 */
[----:B------:R-:W-:-:S07]  /*1240*/  SHF.R.S32.HI R3, RZ, 0x1f, R2 ;  /* 0x0000001fff037819 */ /* 0x000fce0000011402 */
.L_x_0:
[----:B------:R-:W-:-:S04]  /*1250*/  LEA R4, P0, R2, R6, 0x3 ;  /* 0x0000000602047211 */ /* 0x000fc800078018ff */
[----:B------:R-:W-:Y:S02]  /*1260*/  LEA.HI.X R5, R2, R7, R3, 0x3, P0 ;  /* 0x0000000702057211 */ /* 0x000fe400000f1c03 */
[----:B------:R-:W0:Y:S03]  /*1270*/  LDC.64 R6, c[0x0][0x398] ;  /* 0x0000e600ff067b82 */ /* 0x000e260000000a00 */
[----:B------:R-:W5:Y:S01]  /*1280*/  LDG.E.64 R2, desc[UR4][R4.64] ;  /* 0x0000000404027981 */ /* 0x000f62000c1e1b00 */
[----:B0-----:R-:W-:-:S05]  /*1290*/  IMAD.WIDE.U32 R6, R0, 0x8, R6 ;  /* 0x0000000800067825 */ /* 0x001fca00078e0006 */
[----:B-----5:R-:W-:Y:S01]  /*12a0*/  STG.E.64 desc[UR4][R6.64], R2 ;  /* 0x0000000206007986 */ /* 0x020fe2000c101b04 */
[----:B-1----:R-:W-:Y:S05]  /*12b0*/  EXIT ;  /* 0x000000000000794d */ /* 0x002fea0003800000 */
        .weak           $__internal_0_$__cuda_sm20_div_rn_f64_full
        .type           $__internal_0_$__cuda_sm20_div_rn_f64_full,@function
        .size           $__internal_0_$__cuda_sm20_div_rn_f64_full,($__internal_1_$__cuda_sm20_dsqrt_rn_f64_mediumpath_v1 - $__internal_0_$__cuda_sm20_div_rn_f64_full)
$__internal_0_$__cuda_sm20_div_rn_f64_full:
[C---:B------:R-:W-:Y:S01]  /*12c0*/  FSETP.GEU.AND P0, PT, |R15|.reuse, 1.469367938527859385e-39, PT ;  /* 0x001000000f00780b */ /* 0x040fe20003f0e200 */
[----:B------:R-:W-:Y:S01]  /*12d0*/  IMAD.MOV.U32 R22, RZ, RZ, 0x1 ;  /* 0x00000001ff167424 */ /* 0x000fe200078e00ff */
[C---:B------:R-:W-:Y:S01]  /*12e0*/  LOP3.LUT R16, R15.reuse, 0x800fffff, RZ, 0xc0, !PT ;  /* 0x800fffff0f107812 */ /* 0x040fe200078ec0ff */
[----:B------:R-:W-:Y:S01]  /*12f0*/  IMAD.MOV.U32 R18, RZ, RZ, R12 ;  /* 0x000000ffff127224 */ /* 0x000fe200078e000c */
[----:B------:R-:W-:Y:S02]  /*1300*/  LOP3.LUT R26, R15, 0x7ff00000, RZ, 0xc0, !PT ;  /* 0x7ff000000f1a7812 */ /* 0x000fe400078ec0ff */
[----:B------:R-:W-:Y:S01]  /*1310*/  LOP3.LUT R17, R16, 0x3ff00000, RZ, 0xfc, !PT ;  /* 0x3ff0000010117812 */ /* 0x000fe200078efcff */
[----:B------:R-:W-:-:S06]  /*1320*/  IMAD.MOV.U32 R16, RZ, RZ, R14 ;  /* 0x000000ffff107224 */ /* 0x000fcc00078e000e */
[----:B------:R-:W-:-:S06]  /*1330*/  @!P0 DMUL R16, R14, 8.98846567431157953865e+307 ;  /* 0x7fe000000e108828 */ /* 0x000fcc0000000000 */
[----:B------:R-:W0:Y:S02]  /*1340*/  MUFU.RCP64H R23, R17 ;  /* 0x0000001100177308 */ /* 0x000e240000001800 */
[----:B0-----:R-:W-:-:S08]  /*1350*/  DFMA R8, R22, -R16, 1 ;  /* 0x3ff000001608742b */ /* 0x001fd00000000810 */
[----:B------:R-:W-:-:S08]  /*1360*/  DFMA R8, R8, R8, R8 ;  /* 0x000000080808722b */ /* 0x000fd00000000008 */
[----:B------:R-:W-:Y:S01]  /*1370*/  DFMA R22, R22, R8, R22 ;  /* 0x000000081616722b */ /* 0x000fe20000000016 */
[----:B------:R-:W-:Y:S01]  /*1380*/  LOP3.LUT R9, R13, 0x7ff00000, RZ, 0xc0, !PT ;  /* 0x7ff000000d097812 */ /* 0x000fe200078ec0ff */
[----:B------:R-:W-:-:S03]  /*1390*/  IMAD.MOV.U32 R8, RZ, RZ, 0x1ca00000 ;  /* 0x1ca00000ff087424 */ /* 0x000fc600078e00ff */
[----:B------:R-:W-:Y:S01]  /*13a0*/  ISETP.GE.U32.AND P2, PT, R9, R26, PT ;  /* 0x0000001a0900720c */ /* 0x000fe20003f46070 */
[----:B------:R-:W-:Y:S02]  /*13b0*/  IMAD.MOV.U32 R3, RZ, RZ, R9 ;  /* 0x000000ffff037224 */ /* 0x000fe400078e0009 */
[----:B------:R-:W-:Y:S01]  /*13c0*/  DFMA R20, R22, -R16, 1 ;  /* 0x3ff000001614742b */ /* 0x000fe20000000810 */
[----:B------:R-:W-:Y:S02]  /*13d0*/  SEL R19, R8, 0x63400000, !P2 ;  /* 0x6340000008137807 */ /* 0x000fe40005000000 */
[----:B------:R-:W-:Y:S02]  /*13e0*/  FSETP.GEU.AND P2, PT, |R13|, 1.469367938527859385e-39, PT ;  /* 0x001000000d00780b */ /* 0x000fe40003f4e200 */
[----:B------:R-:W-:-:S03]  /*13f0*/  LOP3.LUT R19, R19, 0x800fffff, R13, 0xf8, !PT ;  /* 0x800fffff13137812 */ /* 0x000fc600078ef80d */
[----:B------:R-:W-:-:S08]  /*1400*/  DFMA R20, R22, R20, R22 ;  /* 0x000000141614722b */ /* 0x000fd00000000016 */
[----:B------:R-:W-:Y:S05]  /*1410*/  @P2 BRA `(.L_x_14) ;  /* 0x0000000000202947 */ /* 0x000fea0003800000 */
[----:B------:R-:W-:-:S04]  /*1420*/  LOP3.LUT R22, R15, 0x7ff00000, RZ, 0xc0, !PT ;  /* 0x7ff000000f167812 */ /* 0x000fc800078ec0ff */
[----:B------:R-:W-:Y:S01]  /*1430*/  ISETP.GE.U32.AND P2, PT, R9, R22, PT ;  /* 0x000000160900720c */ /* 0x000fe20003f46070 */
[----:B------:R-:W-:-:S03]  /*1440*/  IMAD.MOV.U32 R22, RZ, RZ, RZ ;  /* 0x000000ffff167224 */ /* 0x000fc600078e00ff */
[----:B------:R-:W-:-:S04]  /*1450*/  SEL R3, R8, 0x63400000, !P2 ;  /* 0x6340000008037807 */ /* 0x000fc80005000000 */
[----:B------:R-:W-:-:S04]  /*1460*/  LOP3.LUT R3, R3, 0x80000000, R13, 0xf8, !PT ;  /* 0x8000000003037812 */ /* 0x000fc800078ef80d */
[----:B------:R-:W-:-:S06]  /*1470*/  LOP3.LUT R23, R3, 0x100000, RZ, 0xfc, !PT ;  /* 0x0010000003177812 */ /* 0x000fcc00078efcff */
[----:B------:R-:W-:-:S10]  /*1480*/  DFMA R18, R18, 2, -R22 ;  /* 0x400000001212782b */ /* 0x000fd40000000816 */
[----:B------:R-:W-:-:S07]  /*1490*/  LOP3.LUT R3, R19, 0x7ff00000, RZ, 0xc0, !PT ;  /* 0x7ff0000013037812 */ /* 0x000fce00078ec0ff */
.L_x_14:
[----:B------:R-:W-:Y:S01]  /*14a0*/  DMUL R22, R20, R18 ;  /* 0x0000001214167228 */ /* 0x000fe20000000000 */
[----:B------:R-:W-:-:S07]  /*14b0*/  @!P0 LOP3.LUT R26, R17, 0x7ff00000, RZ, 0xc0, !PT ;  /* 0x7ff00000111a8812 */ /* 0x000fce00078ec0ff */
[----:B------:R-:W-:-:S08]  /*14c0*/  DFMA R24, R22, -R16, R18 ;  /* 0x800000101618722b */ /* 0x000fd00000000012 */
[----:B------:R-:W-:Y:S01]  /*14d0*/  DFMA R24, R20, R24, R22 ;  /* 0x000000181418722b */ /* 0x000fe20000000016 */
[----:B------:R-:W-:-:S05]  /*14e0*/  VIADD R20, R3, 0xffffffff ;  /* 0xffffffff03147836 */ /* 0x000fca0000000000 */
[----:B------:R-:W-:Y:S01]  /*14f0*/  ISETP.GT.U32.AND P0, PT, R20, 0x7feffffe, PT ;  /* 0x7feffffe1400780c */ /* 0x000fe20003f04070 */
[----:B------:R-:W-:-:S05]  /*1500*/  VIADD R20, R26, 0xffffffff ;  /* 0xffffffff1a147836 */ /* 0x000fca0000000000 */
[----:B------:R-:W-:-:S13]  /*1510*/  ISETP.GT.U32.OR P0, PT, R20, 0x7feffffe, P0 ;  /* 0x7feffffe1400780c */ /* 0x000fda0000704470 */
[----:B------:R-:W-:Y:S05]  /*1520*/  @P0 BRA `(.L_x_15) ;  /* 0x00000000006c0947 */ /* 0x000fea0003800000 */
[----:B------:R-:W-:-:S04]  /*1530*/  LOP3.LUT R12, R15, 0x7ff00000, RZ, 0xc0, !PT ;  /* 0x7ff000000f0c7812 */ /* 0x000fc800078ec0ff */
[CC--:B------:R-:W-:Y:S02]  /*1540*/  VIADDMNMX R3, R9.reuse, -R12.reuse, 0xb9600000, !PT ;  /* 0xb960000009037446 */ /* 0x0c0fe4000780090c */
[----:B------:R-:W-:Y:S01]  /*1550*/  ISETP.GE.U32.AND P0, PT, R9, R12, PT ;  /* 0x0000000c0900720c */ /* 0x000fe20003f06070 */
[----:B------:R-:W-:Y:S01]  /*1560*/  IMAD.MOV.U32 R12, RZ, RZ, RZ ;  /* 0x000000ffff0c7224 */ /* 0x000fe200078e00ff */
[----:B------:R-:W-:Y:S02]  /*1570*/  VIMNMX R3, PT, PT, R3, 0x46a00000, PT ;  /* 0x46a0000003037848 */ /* 0x000fe40003fe0100 */
[----:B------:R-:W-:-:S05]  /*1580*/  SEL R8, R8, 0x63400000, !P0 ;  /* 0x6340000008087807 */ /* 0x000fca0004000000 */
[----:B------:R-:W-:-:S04]  /*1590*/  IMAD.IADD R3, R3, 0x1, -R8 ;  /* 0x0000000103037824 */ /* 0x000fc800078e0a08 */
[----:B------:R-:W-:-:S06]  /*15a0*/  VIADD R13, R3, 0x7fe00000 ;  /* 0x7fe00000030d7836 */ /* 0x000fcc0000000000 */
[----:B------:R-:W-:-:S10]  /*15b0*/  DMUL R8, R24, R12 ;  /* 0x0000000c18087228 */ /* 0x000fd40000000000 */
[----:B------:R-:W-:-:S13]  /*15c0*/  FSETP.GTU.AND P0, PT, |R9|, 1.469367938527859385e-39, PT ;  /* 0x001000000900780b */ /* 0x000fda0003f0c200 */
[----:B------:R-:W-:Y:S05]  /*15d0*/  @P0 BRA `(.L_x_16) ;  /* 0x0000000000940947 */ /* 0x000fea0003800000 */
[----:B------:R-:W-:Y:S01]  /*15e0*/  DFMA R16, R24, -R16, R18 ;  /* 0x800000101810722b */ /* 0x000fe20000000012 */
[----:B------:R-:W-:-:S09]  /*15f0*/  IMAD.MOV.U32 R14, RZ, RZ, RZ ;  /* 0x000000ffff0e7224 */ /* 0x000fd200078e00ff */
[C---:B------:R-:W-:Y:S02]  /*1600*/  FSETP.NEU.AND P0, PT, R17.reuse, RZ, PT ;  /* 0x000000ff1100720b */ /* 0x040fe40003f0d000 */
[----:B------:R-:W-:-:S04]  /*1610*/  LOP3.LUT R19, R17, 0x80000000, R15, 0x48, !PT ;  /* 0x8000000011137812 */ /* 0x000fc800078e480f */
[----:B------:R-:W-:-:S07]  /*1620*/  LOP3.LUT R15, R19, R13, RZ, 0xfc, !PT ;  /* 0x0000000d130f7212 */ /* 0x000fce00078efcff */
[----:B------:R-:W-:Y:S05]  /*1630*/  @!P0 BRA `(.L_x_16) ;  /* 0x00000000007c8947 */ /* 0x000fea0003800000 */
[----:B------:R-:W-:Y:S01]  /*1640*/  IMAD.MOV R13, RZ, RZ, -R3 ;  /* 0x000000ffff0d7224 */ /* 0x000fe200078e0a03 */
[----:B------:R-:W-:Y:S01]  /*1650*/  DMUL.RP R14, R24, R14 ;  /* 0x0000000e180e7228 */ /* 0x000fe20000008000 */
[----:B------:R-:W-:Y:S01]  /*1660*/  IMAD.MOV.U32 R12, RZ, RZ, RZ ;  /* 0x000000ffff0c7224 */ /* 0x000fe200078e00ff */
[----:B------:R-:W-:-:S05]  /*1670*/  IADD3 R3, PT, PT, -R3, -0x43300000, RZ ;  /* 0xbcd0000003037810 */ /* 0x000fca0007ffe1ff */
[----:B------:R-:W-:-:S03]  /*1680*/  DFMA R12, R8, -R12, R24 ;  /* 0x8000000c080c722b */ /* 0x000fc60000000018 */
[----:B------:R-:W-:-:S07]  /*1690*/  LOP3.LUT R19, R15, R19, RZ, 0x3c, !PT ;  /* 0x000000130f137212 */ /* 0x000fce00078e3cff */
[----:B------:R-:W-:-:S04]  /*16a0*/  FSETP.NEU.AND P0, PT, |R13|, R3, PT ;  /* 0x000000030d00720b */ /* 0x000fc80003f0d200 */
[----:B------:R-:W-:Y:S02]  /*16b0*/  FSEL R8, R14, R8, !P0 ;  /* 0x000000080e087208 */ /* 0x000fe40004000000 */
[----:B------:R-:W-:Y:S01]  /*16c0*/  FSEL R9, R19, R9, !P0 ;  /* 0x0000000913097208 */ /* 0x000fe20004000000 */
[----:B------:R-:W-:Y:S06]  /*16d0*/  BRA `(.L_x_16) ;  /* 0x0000000000547947 */ /* 0x000fec0003800000 */
.L_x_15:
[----:B------:R-:W-:-:S14]  /*16e0*/  DSETP.NAN.AND P0, PT, R12, R12, PT ;  /* 0x0000000c0c00722a */ /* 0x000fdc0003f08000 */
[----:B------:R-:W-:Y:S05]  /*16f0*/  @P0 BRA `(.L_x_17) ;  /* 0x0000000000440947 */ /* 0x000fea0003800000 */
[----:B------:R-:W-:-:S14]  /*1700*/  DSETP.NAN.AND P0, PT, R14, R14, PT ;  /* 0x0000000e0e00722a */ /* 0x000fdc0003f08000 */
[----:B------:R-:W-:Y:S05]  /*1710*/  @P0 BRA `(.L_x_18) ;  /* 0x0000000000300947 */ /* 0x000fea0003800000 */
[----:B------:R-:W-:Y:S01]  /*1720*/  ISETP.NE.AND P0, PT, R3, R26, PT ;  /* 0x0000001a0300720c */ /* 0x000fe20003f05270 */
[----:B------:R-:W-:Y:S02]  /*1730*/  IMAD.MOV.U32 R8, RZ, RZ, 0x0 ;  /* 0x00000000ff087424 */ /* 0x000fe400078e00ff */
[----:B------:R-:W-:-:S10]  /*1740*/  IMAD.MOV.U32 R9, RZ, RZ, -0x80000 ;  /* 0xfff80000ff097424 */ /* 0x000fd400078e00ff */
[----:B------:R-:W-:Y:S05]  /*1750*/  @!P0 BRA `(.L_x_16) ;  /* 0x0000000000348947 */ /* 0x000fea0003800000 */
[----:B------:R-:W-:Y:S02]  /*1760*/  ISETP.NE.AND P0, PT, R3, 0x7ff00000, PT ;  /* 0x7ff000000300780c */ /* 0x000fe40003f05270 */
[----:B------:R-:W-:Y:S02]  /*1770*/  LOP3.LUT R9, R13, 0x80000000, R15, 0x48, !PT ;  /* 0x800000000d097812 */ /* 0x000fe400078e480f */
[----:B------:R-:W-:-:S13]  /*1780*/  ISETP.EQ.OR P0, PT, R26, RZ, !P0 ;  /* 0x000000ff1a00720c */ /* 0x000fda0004702670 */
[----:B------:R-:W-:Y:S01]  /*1790*/  @P0 LOP3.LUT R3, R9, 0x7ff00000, RZ, 0xfc, !PT ;  /* 0x7ff0000009030812 */ /* 0x000fe200078efcff */
[----:B------:R-:W-:Y:S02]  /*17a0*/  @!P0 IMAD.MOV.U32 R8, RZ, RZ, RZ ;  /* 0x000000ffff088224 */ /* 0x000fe400078e00ff */
[----:B------:R-:W-:Y:S02]  /*17b0*/  @P0 IMAD.MOV.U32 R8, RZ, RZ, RZ ;  /* 0x000000ffff080224 */ /* 0x000fe400078e00ff */
[----:B------:R-:W-:Y:S01]  /*17c0*/  @P0 IMAD.MOV.U32 R9, RZ, RZ, R3 ;  /* 0x000000ffff090224 */ /* 0x000fe200078e0003 */
[----:B------:R-:W-:Y:S06]  /*17d0*/  BRA `(.L_x_16) ;  /* 0x0000000000147947 */ /* 0x000fec0003800000 */
.L_x_18:
[----:B------:R-:W-:Y:S01]  /*17e0*/  LOP3.LUT R9, R15, 0x80000, RZ, 0xfc, !PT ;  /* 0x000800000f097812 */ /* 0x000fe200078efcff */
[----:B------:R-:W-:Y:S01]  /*17f0*/  IMAD.MOV.U32 R8, RZ, RZ, R14 ;  /* 0x000000ffff087224 */ /* 0x000fe200078e000e */
[----:B------:R-:W-:Y:S06]  /*1800*/  BRA `(.L_x_16) ;  /* 0x0000000000087947 */ /* 0x000fec0003800000 */
.L_x_17:
[----:B------:R-:W-:Y:S01]  /*1810*/  LOP3.LUT R9, R13, 0x80000, RZ, 0xfc, !PT ;  /* 0x000800000d097812 */ /* 0x000fe200078efcff */
[----:B------:R-:W-:-:S07]  /*1820*/  IMAD.MOV.U32 R8, RZ, RZ, R12 ;  /* 0x000000ffff087224 */ /* 0x000fce00078e000c */
.L_x_16:
[----:B------:R-:W-:-:S04]  /*1830*/  IMAD.MOV.U32 R29, RZ, RZ, 0x0 ;  /* 0x00000000ff1d7424 */ /* 0x000fc800078e00ff */
[----:B------:R-:W-:Y:S05]  /*1840*/  RET.REL.NODEC R28 `(_Z16evaluateParallelPjPdS0_S0_S0_iii) ;  /* 0xffffffe41cec7950 */ /* 0x000fea0003c3ffff */
        .weak           $__internal_1_$__cuda_sm20_dsqrt_rn_f64_mediumpath_v1
        .type           $__internal_1_$__cuda_sm20_dsqrt_rn_f64_mediumpath_v1,@function
        .size           $__internal_1_$__cuda_sm20_dsqrt_rn_f64_mediumpath_v1,($_Z16evaluateParallelPjPdS0_S0_S0_iii$__internal_trig_reduction_slowpathd - $__internal_1_$__cuda_sm20_dsqrt_rn_f64_mediumpath_v1)
$__internal_1_$__cuda_sm20_dsqrt_rn_f64_mediumpath_v1:
[----:B------:R-:W-:Y:S01]  /*1850*/  ISETP.GE.U32.AND P1, PT, R12, -0x3400000, PT ;  /* 0xfcc000000c00780c */ /* 0x000fe20003f26070 */
[----:B------:R-:W-:Y:S02]  /*1860*/  IMAD.MOV.U32 R20, RZ, RZ, R22 ;  /* 0x000000ffff147224 */ /* 0x000fe400078e0016 */
[----:B------:R-:W-:Y:S02]  /*1870*/  IMAD.MOV.U32 R12, RZ, RZ, R18 ;  /* 0x000000ffff0c7224 */ /* 0x000fe400078e0012 */
[----:B------:R-:W-:-:S08]  /*1880*/  IMAD.MOV.U32 R13, RZ, RZ, R19 ;  /* 0x000000ffff0d7224 */ /* 0x000fd000078e0013 */
[----:B------:R-:W-:Y:S05]  /*1890*/  @!P1 BRA `(.L_x_19) ;  /* 0x0000000000209947 */ /* 0x000fea0003800000 */
[----:B------:R-:W-:-:S10]  /*18a0*/  DFMA.RM R12, R12, R20, R16 ;  /* 0x000000140c0c722b */ /* 0x000fd40000004010 */
[----:B------:R-:W-:-:S05]  /*18b0*/  IADD3 R16, P1, PT, R12, 0x1, RZ ;  /* 0x000000010c107810 */ /* 0x000fca0007f3e0ff */
[----:B------:R-:W-:-:S06]  /*18c0*/  IMAD.X R17, RZ, RZ, R13, P1 ;  /* 0x000000ffff117224 */ /* 0x000fcc00008e060d */
[----:B------:R-:W-:-:S08]  /*18d0*/  DFMA.RP R10, -R12, R16, R10 ;  /* 0x000000100c0a722b */ /* 0x000fd0000000810a */
[----:B------:R-:W-:-:S06]  /*18e0*/  DSETP.GT.AND P1, PT, R10, RZ, PT ;  /* 0x000000ff0a00722a */ /* 0x000fcc0003f24000 */
[----:B------:R-:W-:Y:S02]  /*18f0*/  FSEL R12, R16, R12, P1 ;  /* 0x0000000c100c7208 */ /* 0x000fe40000800000 */
[----:B------:R-:W-:Y:S01]  /*1900*/  FSEL R13, R17, R13, P1 ;  /* 0x0000000d110d7208 */ /* 0x000fe20000800000 */
[----:B------:R-:W-:Y:S06]  /*1910*/  BRA `(.L_x_20) ;  /* 0x0000000000647947 */ /* 0x000fec0003800000 */
.L_x_19:
[----:B------:R-:W-:-:S14]  /*1920*/  DSETP.NE.AND P1, PT, R10, RZ, PT ;  /* 0x000000ff0a00722a */ /* 0x000fdc0003f25000 */
[----:B------:R-:W-:Y:S05]  /*1930*/  @!P1 BRA `(.L_x_21) ;  /* 0x0000000000589947 */ /* 0x000fea0003800000 */
[----:B------:R-:W-:-:S13]  /*1940*/  ISETP.GE.AND P1, PT, R11, RZ, PT ;  /* 0x000000ff0b00720c */ /* 0x000fda0003f26270 */
[----:B------:R-:W-:Y:S02]  /*1950*/  @!P1 IMAD.MOV.U32 R12, RZ, RZ, 0x0 ;  /* 0x00000000ff0c9424 */ /* 0x000fe400078e00ff */
[----:B------:R-:W-:Y:S01]  /*1960*/  @!P1 IMAD.MOV.U32 R13, RZ, RZ, -0x80000 ;  /* 0xfff80000ff0d9424 */ /* 0x000fe200078e00ff */
[----:B------:R-:W-:Y:S06]  /*1970*/  @!P1 BRA `(.L_x_20) ;  /* 0x00000000004c9947 */ /* 0x000fec0003800000 */
[----:B------:R-:W-:-:S13]  /*1980*/  ISETP.GT.AND P1, PT, R11, 0x7fefffff, PT ;  /* 0x7fefffff0b00780c */ /* 0x000fda0003f24270 */
[----:B------:R-:W-:Y:S05]  /*1990*/  @P1 BRA `(.L_x_21) ;  /* 0x0000000000401947 */ /* 0x000fea0003800000 */
[----:B------:R-:W-:Y:S01]  /*19a0*/  DMUL R10, R10, 8.11296384146066816958e+31 ;  /* 0x469000000a0a7828 */ /* 0x000fe20000000000 */
[----:B------:R-:W-:Y:S02]  /*19b0*/  IMAD.MOV.U32 R12, RZ, RZ, RZ ;  /* 0x000000ffff0c7224 */ /* 0x000fe400078e00ff */
[----:B------:R-:W-:Y:S02]  /*19c0*/  IMAD.MOV.U32 R18, RZ, RZ, 0x0 ;  /* 0x00000000ff127424 */ /* 0x000fe400078e00ff */
[----:B------:R-:W-:Y:S01]  /*19d0*/  IMAD.MOV.U32 R19, RZ, RZ, 0x3fd80000 ;  /* 0x3fd80000ff137424 */ /* 0x000fe200078e00ff */
[----:B------:R-:W0:Y:S02]  /*19e0*/  MUFU.RSQ64H R13, R11 ;  /* 0x0000000b000d7308 */ /* 0x000e240000001c00 */
[----:B0-----:R-:W-:-:S08]  /*19f0*/  DMUL R16, R12, R12 ;  /* 0x0000000c0c107228 */ /* 0x001fd00000000000 */
[----:B------:R-:W-:-:S08]  /*1a00*/  DFMA R16, R10, -R16, 1 ;  /* 0x3ff000000a10742b */ /* 0x000fd00000000810 */
[----:B------:R-:W-:Y:S02]  /*1a10*/  DFMA R18, R16, R18, 0.5 ;  /* 0x3fe000001012742b */ /* 0x000fe40000000012 */
[----:B------:R-:W-:-:S08]  /*1a20*/  DMUL R16, R12, R16 ;  /* 0x000000100c107228 */ /* 0x000fd00000000000 */
[----:B------:R-:W-:-:S08]  /*1a30*/  DFMA R16, R18, R16, R12 ;  /* 0x000000101210722b */ /* 0x000fd0000000000c */
[----:B------:R-:W-:Y:S02]  /*1a40*/  DMUL R12, R10, R16 ;  /* 0x000000100a0c7228 */ /* 0x000fe40000000000 */
[----:B------:R-:W-:-:S06]  /*1a50*/  VIADD R17, R17, 0xfff00000 ;  /* 0xfff0000011117836 */ /* 0x000fcc0000000000 */
[----:B------:R-:W-:-:S08]  /*1a60*/  DFMA R18, R12, -R12, R10 ;  /* 0x8000000c0c12722b */ /* 0x000fd0000000000a */
[----:B------:R-:W-:-:S10]  /*1a70*/  DFMA R12, R16, R18, R12 ;  /* 0x00000012100c722b */ /* 0x000fd4000000000c */
[----:B------:R-:W-:Y:S01]  /*1a80*/  VIADD R13, R13, 0xfcb00000 ;  /* 0xfcb000000d0d7836 */ /* 0x000fe20000000000 */
[----:B------:R-:W-:Y:S06]  /*1a90*/  BRA `(.L_x_20) ;  /* 0x0000000000047947 */ /* 0x000fec0003800000 */
.L_x_21:
[----:B------:R-:W-:-:S11]  /*1aa0*/  DADD R12, R10, R10 ;  /* 0x000000000a0c7229 */ /* 0x000fd6000000000a */
.L_x_20:
[----:B------:R-:W-:-:S04]  /*1ab0*/  IMAD.MOV.U32 R15, RZ, RZ, 0x0 ;  /* 0x00000000ff0f7424 */ /* 0x000fc800078e00ff */
[----:B------:R-:W-:Y:S05]  /*1ac0*/  RET.REL.NODEC R14 `(_Z16evaluateParallelPjPdS0_S0_S0_iii) ;  /* 0xffffffe40e4c7950 */ /* 0x000fea0003c3ffff */
        .type           $_Z16evaluateParallelPjPdS0_S0_S0_iii$__internal_trig_reduction_slowpathd,@function
        .size           $_Z16evaluateParallelPjPdS0_S0_S0_iii$__internal_trig_reduction_slowpathd,(.L_x_62 - $_Z16evaluateParallelPjPdS0_S0_S0_iii$__internal_trig_reduction_slowpathd)
$_Z16evaluateParallelPjPdS0_S0_S0_iii$__internal_trig_reduction_slowpathd:
[--C-:B------:R-:W-:Y:S01]  /*1ad0*/  SHF.R.U32.HI R10, RZ, 0x14, R9.reuse ;  /* 0x00000014ff0a7819 */ /* 0x100fe20000011609 */
[----:B------:R-:W-:Y:S02]  /*1ae0*/  IMAD.MOV.U32 R15, RZ, RZ, R9 ;  /* 0x000000ffff0f7224 */ /* 0x000fe400078e0009 */
[----:B------:R-:W-:Y:S01]  /*1af0*/  IMAD.MOV.U32 R11, RZ, RZ, RZ ;  /* 0x000000ffff0b7224 */ /* 0x000fe200078e00ff */
[----:B------:R-:W-:-:S04]  /*1b00*/  LOP3.LUT R12, R10, 0x7ff, RZ, 0xc0, !PT ;  /* 0x000007ff0a0c7812 */ /* 0x000fc800078ec0ff */
[----:B------:R-:W-:-:S13]  /*1b10*/  ISETP.NE.AND P0, PT, R12, 0x7ff, PT ;  /* 0x000007ff0c00780c */ /* 0x000fda0003f05270 */
[----:B------:R-:W-:Y:S05]  /*1b20*/  @!P0 BRA `(.L_x_22) ;  /* 0x0000000800408947 */ /* 0x000fea0003800000 */
[----:B------:R-:W-:-:S05]  /*1b30*/  VIADD R12, R12, 0xfffffc00 ;  /* 0xfffffc000c0c7836 */ /* 0x000fca0000000000 */
[----:B------:R-:W-:Y:S02]  /*1b40*/  SHF.R.U32.HI R11, RZ, 0x6, R12 ;  /* 0x00000006ff0b7819 */ /* 0x000fe4000001160c */
[----:B------:R-:W-:Y:S02]  /*1b50*/  ISETP.GE.U32.AND P0, PT, R12, 0x80, PT ;  /* 0x000000800c00780c */ /* 0x000fe40003f06070 */
[C---:B------:R-:W-:Y:S02]  /*1b60*/  IADD3 R12, PT, PT, -R11.reuse, 0x13, RZ ;  /* 0x000000130b0c7810 */ /* 0x040fe40007ffe1ff */
[----:B------:R-:W-:Y:S02]  /*1b70*/  IADD3 R18, PT, PT, -R11, 0xf, RZ ;  /* 0x0000000f0b127810 */ /* 0x000fe40007ffe1ff */
[----:B------:R-:W-:Y:S02]  /*1b80*/  SEL R16, R12, 0x12, P0 ;  /* 0x000000120c107807 */ /* 0x000fe40000000000 */
[----:B------:R-:W-:-:S02]  /*1b90*/  CS2R R12, SRZ ;  /* 0x00000000000c7805 */ /* 0x000fc4000001ff00 */
[----:B------:R-:W-:-:S13]  /*1ba0*/  ISETP.GE.AND P0, PT, R18, R16, PT ;  /* 0x000000101200720c */ /* 0x000fda0003f06270 */
[----:B------:R-:W-:Y:S05]  /*1bb0*/  @P0 BRA `(.L_x_23) ;  /* 0x0000000000a00947 */ /* 0x000fea0003800000 */
[C---:B------:R-:W-:Y:S01]  /*1bc0*/  SHF.L.U64.HI R17, R14.reuse, 0xb, R15 ;  /* 0x0000000b0e117819 */ /* 0x040fe2000001020f */
[----:B------:R-:W-:Y:S01]  /*1bd0*/  IMAD.MOV.U32 R23, RZ, RZ, R18 ;  /* 0x000000ffff177224 */ /* 0x000fe200078e0012 */
[----:B------:R-:W-:Y:S01]  /*1be0*/  IADD3 R16, PT, PT, RZ, -R11, -R16 ;  /* 0x8000000bff107210 */ /* 0x000fe20007ffe810 */
[----:B------:R-:W-:Y:S01]  /*1bf0*/  IMAD.SHL.U32 R19, R14, 0x800, RZ ;  /* 0x000008000e137824 */ /* 0x000fe200078e00ff */
[----:B------:R-:W-:Y:S01]  /*1c00*/  CS2R R12, SRZ ;  /* 0x00000000000c7805 */ /* 0x000fe2000001ff00 */
[----:B------:R-:W-:Y:S01]  /*1c10*/  IMAD.MOV.U32 R18, RZ, RZ, RZ ;  /* 0x000000ffff127224 */ /* 0x000fe200078e00ff */
[----:B------:R-:W-:Y:S01]  /*1c20*/  LOP3.LUT R17, R17, 0x80000000, RZ, 0xfc, !PT ;  /* 0x8000000011117812 */ /* 0x000fe200078efcff */
[----:B------:R-:W0:Y:S01]  /*1c30*/  LDCU.64 UR6, c[0x0][0x358] ;  /* 0x00006b00ff0677ac */ /* 0x000e220008000a00 */
[----:B------:R-:W-:-:S05]  /*1c40*/  NOP ;  /* 0x0000000000007918 */ /* 0x000fca0000000000 */
.L_x_24:
[----:B------:R-:W1:Y:S02]  /*1c50*/  LDC.64 R14, c[0x4][RZ] ;  /* 0x01000000ff0e7b82 */ /* 0x000e640000000a00 */
[----:B-1----:R-:W-:-:S06]  /*1c60*/  IMAD.WIDE R14, R23, 0x8, R14 ;  /* 0x00000008170e7825 */ /* 0x002fcc00078e020e */
[----:B0-----:R-:W2:Y:S01]  /*1c70*/  LDG.E.64.CONSTANT R14, desc[UR6][R14.64] ;  /* 0x000000060e0e7981 */ /* 0x001ea2000c1e9b00 */
[----:B------:R-:W-:Y:S02]  /*1c80*/  VIADD R16, R16, 0x1 ;  /* 0x0000000110107836 */ /* 0x000fe40000000000 */
[----:B------:R-:W-:Y:S02]  /*1c90*/  VIADD R23, R23, 0x1 ;  /* 0x0000000117177836 */ /* 0x000fe40000000000 */
[----:B--2---:R-:W-:-:S04]  /*1ca0*/  IMAD.WIDE.U32 R12, P2, R14, R19, R12 ;  /* 0x000000130e0c7225 */ /* 0x004fc8000784000c */
[----:B------:R-:W-:Y:S02]  /*1cb0*/  IMAD R25, R14, R17, RZ ;  /* 0x000000110e197224 */ /* 0x000fe400078e02ff */
[CC--:B------:R-:W-:Y:S02]  /*1cc0*/  IMAD R22, R15.reuse, R19.reuse, RZ ;  /* 0x000000130f167224 */ /* 0x0c0fe400078e02ff */
[----:B------:R-:W-:Y:S01]  /*1cd0*/  IMAD.HI.U32 R27, R15, R19, RZ ;  /* 0x000000130f1b7227 */ /* 0x000fe200078e00ff */
[----:B------:R-:W-:-:S03]  /*1ce0*/  IADD3 R13, P0, PT, R25, R13, RZ ;  /* 0x0000000d190d7210 */ /* 0x000fc60007f1e0ff */
[----:B------:R-:W-:Y:S01]  /*1cf0*/  IMAD R25, R18, 0x8, R1 ;  /* 0x0000000812197824 */ /* 0x000fe200078e0201 */
[----:B------:R-:W-:Y:S01]  /*1d00*/  IADD3 R13, P1, PT, R22, R13, RZ ;  /* 0x0000000d160d7210 */ /* 0x000fe20007f3e0ff */
[----:B------:R-:W-:-:S04]  /*1d10*/  IMAD.HI.U32 R22, R14, R17, RZ ;  /* 0x000000110e167227 */ /* 0x000fc800078e00ff */
[----:B------:R-:W-:Y:S01]  /*1d20*/  IMAD.X R22, RZ, RZ, R22, P2 ;  /* 0x000000ffff167224 */ /* 0x000fe200010e0616 */
[----:B------:R0:W-:Y:S01]  /*1d30*/  STL.64 [R25], R12 ;  /* 0x0000000c19007387 */ /* 0x0001e20000100a00 */
[----:B------:R-:W-:-:S03]  /*1d40*/  IMAD.HI.U32 R14, R15, R17, RZ ;  /* 0x000000110f0e7227 */ /* 0x000fc600078e00ff */
[----:B------:R-:W-:Y:S01]  /*1d50*/  IADD3.X R22, P0, PT, R27, R22, RZ, P0, !PT ;  /* 0x000000161b167210 */ /* 0x000fe2000071e4ff */
[----:B------:R-:W-:Y:S02]  /*1d60*/  IMAD R15, R15, R17, RZ ;  /* 0x000000110f0f7224 */ /* 0x000fe400078e02ff */
[----:B------:R-:W-:Y:S02]  /*1d70*/  VIADD R18, R18, 0x1 ;  /* 0x0000000112127836 */ /* 0x000fe40000000000 */
[----:B------:R-:W-:Y:S01]  /*1d80*/  IMAD.X R14, RZ, RZ, R14, P0 ;  /* 0x000000ffff0e7224 */ /* 0x000fe200000e060e */
[----:B------:R-:W-:Y:S02]  /*1d90*/  ISETP.NE.AND P0, PT, R16, -0xf, PT ;  /* 0xfffffff11000780c */ /* 0x000fe40003f05270 */
[----:B------:R-:W-:-:S05]  /*1da0*/  IADD3.X R22, P1, PT, R15, R22, RZ, P1, !PT ;  /* 0x000000160f167210 */ /* 0x000fca0000f3e4ff */
[----:B------:R-:W-:Y:S02]  /*1db0*/  IMAD.X R15, RZ, RZ, R14, P1 ;  /* 0x000000ffff0f7224 */ /* 0x000fe400008e060e */
[----:B0-----:R-:W-:Y:S02]  /*1dc0*/  IMAD.MOV.U32 R12, RZ, RZ, R22 ;  /* 0x000000ffff0c7224 */ /* 0x001fe400078e0016 */
[----:B------:R-:W-:Y:S02]  /*1dd0*/  IMAD.MOV.U32 R13, RZ, RZ, R15 ;  /* 0x000000ffff0d7224 */ /* 0x000fe400078e000f */
[----:B------:R-:W-:Y:S05]  /*1de0*/  @P0 BRA `(.L_x_24) ;  /* 0xfffffffc00980947 */ /* 0x000fea000383ffff */
[----:B------:R-:W-:Y:S02]  /*1df0*/  LOP3.LUT R14, R10, 0x7ff, RZ, 0xc0, !PT ;  /* 0x000007ff0a0e7812 */ /* 0x000fe400078ec0ff */
[----:B------:R-:W-:-:S03]  /*1e00*/  IADD3 R18, PT, PT, -R11, 0x13, RZ ;  /* 0x000000130b127810 */ /* 0x000fc60007ffe1ff */
[----:B------:R-:W-:-:S05]  /*1e10*/  VIADD R14, R14, 0xfffffc00 ;  /* 0xfffffc000e0e7836 */ /* 0x000fca0000000000 */
[----:B------:R-:W-:-:S04]  /*1e20*/  ISETP.GE.U32.AND P0, PT, R14, 0x80, PT ;  /* 0x000000800e00780c */ /* 0x000fc80003f06070 */
[----:B------:R-:W-:-:S09]  /*1e30*/  SEL R18, R18, 0x12, P0 ;  /* 0x0000001212127807 */ /* 0x000fd20000000000 */
.L_x_23:
[----:B------:R-:W-:Y:S01]  /*1e40*/  LOP3.LUT P0, R23, R10, 0x3f, RZ, 0xc0, !PT ;  /* 0x0000003f0a177812 */ /* 0x000fe2000780c0ff */
[----:B------:R-:W-:-:S04]  /*1e50*/  IMAD.IADD R10, R11, 0x1, R18 ;  /* 0x000000010b0a7824 */ /* 0x000fc800078e0212 */
[----:B------:R-:W-:-:S05]  /*1e60*/  IMAD.U32 R27, R10, 0x8, R1 ;  /* 0x000000080a1b7824 */ /* 0x000fca00078e0001 */
[----:B------:R0:W-:Y:S04]  /*1e70*/  STL.64 [R27+-0x78], R12 ;  /* 0xffff880c1b007387 */ /* 0x0001e80000100a00 */
[----:B------:R-:W2:Y:S04]  /*1e80*/  @P0 LDL.64 R16, [R1+0x8] ;  /* 0x0000080001100983 */ /* 0x000ea80000100a00 */
[----:B------:R-:W3:Y:S04]  /*1e90*/  LDL.64 R14, [R1+0x10] ;  /* 0x00001000010e7983 */ /* 0x000ee80000100a00 */
[----:B------:R-:W4:Y:S01]  /*1ea0*/  LDL.64 R10, [R1+0x18] ;  /* 0x00001800010a7983 */ /* 0x000f220000100a00 */
[----:B--2---:R-:W-:-:S02]  /*1eb0*/  @P0 SHF.R.U64 R18, R16, 0x1, R17 ;  /* 0x0000000110120819 */ /* 0x004fc40000001211 */
[----:B------:R-:W-:Y:S02]  /*1ec0*/  @P0 SHF.R.U32.HI R22, RZ, 0x1, R17 ;  /* 0x00000001ff160819 */ /* 0x000fe40000011611 */
[----:B------:R-:W-:Y:S02]  /*1ed0*/  @P0 LOP3.LUT R17, R23, 0x3f, RZ, 0x3c, !PT ;  /* 0x0000003f17110812 */ /* 0x000fe400078e3cff */
[----:B---3--:R-:W-:Y:S02]  /*1ee0*/  @P0 SHF.L.U32 R19, R14, R23, RZ ;  /* 0x000000170e130219 */ /* 0x008fe400000006ff */
[----:B0-----:R-:W-:Y:S02]  /*1ef0*/  @P0 SHF.R.U64 R12, R18, R17, R22 ;  /* 0x00000011120c0219 */ /* 0x001fe40000001216 */
[--C-:B------:R-:W-:Y:S02]  /*1f00*/  @P0 SHF.R.U32.HI R16, RZ, 0x1, R15.reuse ;  /* 0x00000001ff100819 */ /* 0x100fe4000001160f */
[----:B------:R-:W-:-:S02]  /*1f10*/  @P0 SHF.R.U64 R25, R14, 0x1, R15 ;  /* 0x000000010e190819 */ /* 0x000fc4000000120f */
[----:B------:R-:W-:Y:S02]  /*1f20*/  @P0 SHF.L.U64.HI R24, R14, R23, R15 ;  /* 0x000000170e180219 */ /* 0x000fe4000001020f */
[----:B------:R-:W-:Y:S02]  /*1f30*/  @P0 SHF.R.U32.HI R13, RZ, R17, R22 ;  /* 0x00000011ff0d0219 */ /* 0x000fe40000011616 */
[----:B------:R-:W-:Y:S02]  /*1f40*/  @P0 LOP3.LUT R14, R19, R12, RZ, 0xfc, !PT ;  /* 0x0000000c130e0212 */ /* 0x000fe400078efcff */
[----:B----4-:R-:W-:Y:S02]  /*1f50*/  @P0 SHF.L.U32 R18, R10, R23, RZ ;  /* 0x000000170a120219 */ /* 0x010fe400000006ff */
[----:B------:R-:W-:Y:S01]  /*1f60*/  @P0 SHF.R.U64 R25, R25, R17, R16 ;  /* 0x0000001119190219 */ /* 0x000fe20000001210 */
[----:B------:R-:W-:Y:S01]  /*1f70*/  IMAD.SHL.U32 R12, R14, 0x4, RZ ;  /* 0x000000040e0c7824 */ /* 0x000fe200078e00ff */
[----:B------:R-:W-:-:S02]  /*1f80*/  @P0 LOP3.LUT R15, R24, R13, RZ, 0xfc, !PT ;  /* 0x0000000d180f0212 */ /* 0x000fc400078efcff */
[----:B------:R-:W-:Y:S02]  /*1f90*/  @P0 SHF.L.U64.HI R23, R10, R23, R11 ;  /* 0x000000170a170219 */ /* 0x000fe4000001020b */
[----:B------:R-:W-:Y:S02]  /*1fa0*/  @P0 SHF.R.U32.HI R16, RZ, R17, R16 ;  /* 0x00000011ff100219 */ /* 0x000fe40000011610 */
[----:B------:R-:W-:Y:S02]  /*1fb0*/  @P0 LOP3.LUT R10, R18, R25, RZ, 0xfc, !PT ;  /* 0x00000019120a0212 */ /* 0x000fe400078efcff */
[----:B------:R-:W-:Y:S02]  /*1fc0*/  SHF.L.U64.HI R14, R14, 0x2, R15 ;  /* 0x000000020e0e7819 */ /* 0x000fe4000001020f */
[----:B------:R-:W-:Y:S02]  /*1fd0*/  @P0 LOP3.LUT R11, R23, R16, RZ, 0xfc, !PT ;  /* 0x00000010170b0212 */ /* 0x000fe400078efcff */
[----:B------:R-:W-:-:S02]  /*1fe0*/  SHF.L.W.U32.HI R15, R15, 0x2, R10 ;  /* 0x000000020f0f7819 */ /* 0x000fc40000010e0a */
[----:B------:R-:W-:Y:S02]  /*1ff0*/  IADD3 RZ, P0, PT, RZ, -R12, RZ ;  /* 0x8000000cffff7210 */ /* 0x000fe40007f1e0ff */
[----:B------:R-:W-:Y:S02]  /*2000*/  LOP3.LUT R13, RZ, R14, RZ, 0x33, !PT ;  /* 0x0000000eff0d7212 */ /* 0x000fe400078e33ff */
[----:B------:R-:W-:Y:S02]  /*2010*/  SHF.L.W.U32.HI R10, R10, 0x2, R11 ;  /* 0x000000020a0a7819 */ /* 0x000fe40000010e0b */
[----:B------:R-:W-:Y:S02]  /*2020*/  LOP3.LUT R16, RZ, R15, RZ, 0x33, !PT ;  /* 0x0000000fff107212 */ /* 0x000fe400078e33ff */
[----:B------:R-:W-:Y:S02]  /*2030*/  IADD3.X R13, P0, PT, RZ, R13, RZ, P0, !PT ;  /* 0x0000000dff0d7210 */ /* 0x000fe4000071e4ff */
[----:B------:R-:W-:-:S02]  /*2040*/  LOP3.LUT R17, RZ, R10, RZ, 0x33, !PT ;  /* 0x0000000aff117212 */ /* 0x000fc400078e33ff */
[----:B------:R-:W-:Y:S02]  /*2050*/  IADD3.X R16, P1, PT, RZ, R16, RZ, P0, !PT ;  /* 0x00000010ff107210 */ /* 0x000fe4000073e4ff */
[----:B------:R-:W-:-:S03]  /*2060*/  ISETP.GT.U32.AND P2, PT, R15, -0x1, PT ;  /* 0xffffffff0f00780c */ /* 0x000fc60003f44070 */
[----:B------:R-:W-:Y:S01]  /*2070*/  IMAD.X R17, RZ, RZ, R17, P1 ;  /* 0x000000ffff117224 */ /* 0x000fe200008e0611 */
[----:B------:R-:W-:-:S04]  /*2080*/  ISETP.GT.AND.EX P0, PT, R10, -0x1, PT, P2 ;  /* 0xffffffff0a00780c */ /* 0x000fc80003f04320 */
[----:B------:R-:W-:Y:S02]  /*2090*/  SEL R17, R10, R17, P0 ;  /* 0x000000110a117207 */ /* 0x000fe40000000000 */
[----:B------:R-:W-:Y:S02]  /*20a0*/  SEL R18, R15, R16, P0 ;  /* 0x000000100f127207 */ /* 0x000fe40000000000 */
[----:B------:R-:W-:-:S04]  /*20b0*/  ISETP.NE.U32.AND P1, PT, R17, RZ, PT ;  /* 0x000000ff1100720c */ /* 0x000fc80003f25070 */
[----:B------:R-:W-:Y:S01]  /*20c0*/  SEL R15, R18, R17, !P1 ;  /* 0x00000011120f7207 */ /* 0x000fe20004800000 */
[----:B------:R-:W-:-:S05]  /*20d0*/  @!P0 IMAD.MOV R12, RZ, RZ, -R12 ;  /* 0x000000ffff0c8224 */ /* 0x000fca00078e0a0c */
[----:B------:R-:W0:Y:S02]  /*20e0*/  FLO.U32 R15, R15 ;  /* 0x0000000f000f7300 */ /* 0x000e2400000e0000 */
[C---:B0-----:R-:W-:Y:S02]  /*20f0*/  IADD3 R19, PT, PT, -R15.reuse, 0x1f, RZ ;  /* 0x0000001f0f137810 */ /* 0x041fe40007ffe1ff */
[----:B------:R-:W-:-:S03]  /*2100*/  IADD3 R16, PT, PT, -R15, 0x3f, RZ ;  /* 0x0000003f0f107810 */ /* 0x000fc60007ffe1ff */
[----:B------:R-:W-:Y:S01]  /*2110*/  @P1 IMAD.MOV R16, RZ, RZ, R19 ;  /* 0x000000ffff101224 */ /* 0x000fe200078e0213 */
[----:B------:R-:W-:-:S04]  /*2120*/  SEL R19, R14, R13, P0 ;  /* 0x0000000d0e137207 */ /* 0x000fc80000000000 */
[----:B------:R-:W-:-:S13]  /*2130*/  ISETP.NE.AND P1, PT, R16, RZ, PT ;  /* 0x000000ff1000720c */ /* 0x000fda0003f25270 */
[----:B------:R-:W-:Y:S05]  /*2140*/  @!P1 BRA `(.L_x_25) ;  /* 0x0000000000289947 */ /* 0x000fea0003800000 */
[----:B------:R-:W-:Y:S02]  /*2150*/  LOP3.LUT R13, R16, 0x3f, RZ, 0xc0, !PT ;  /* 0x0000003f100d7812 */ /* 0x000fe400078ec0ff */
[--C-:B------:R-:W-:Y:S02]  /*2160*/  SHF.R.U64 R15, R12, 0x1, R19.reuse ;  /* 0x000000010c0f7819 */ /* 0x100fe40000001213 */
[----:B------:R-:W-:Y:S02]  /*2170*/  SHF.R.U32.HI R19, RZ, 0x1, R19 ;  /* 0x00000001ff137819 */ /* 0x000fe40000011613 */
[----:B------:R-:W-:Y:S02]  /*2180*/  LOP3.LUT R12, R16, 0x3f, RZ, 0xc, !PT ;  /* 0x0000003f100c7812 */ /* 0x000fe400078e0cff */
[CC--:B------:R-:W-:Y:S02]  /*2190*/  SHF.L.U64.HI R17, R18.reuse, R13.reuse, R17 ;  /* 0x0000000d12117219 */ /* 0x0c0fe40000010211 */
[----:B------:R-:W-:-:S02]  /*21a0*/  SHF.L.U32 R13, R18, R13, RZ ;  /* 0x0000000d120d7219 */ /* 0x000fc400000006ff */
[-CC-:B------:R-:W-:Y:S02]  /*21b0*/  SHF.R.U64 R18, R15, R12.reuse, R19.reuse ;  /* 0x0000000c0f127219 */ /* 0x180fe40000001213 */
[----:B------:R-:W-:Y:S02]  /*21c0*/  SHF.R.U32.HI R12, RZ, R12, R19 ;  /* 0x0000000cff0c7219 */ /* 0x000fe40000011613 */
[----:B------:R-:W-:Y:S02]  /*21d0*/  LOP3.LUT R18, R13, R18, RZ, 0xfc, !PT ;  /* 0x000000120d127212 */ /* 0x000fe400078efcff */
[----:B------:R-:W-:-:S07]  /*21e0*/  LOP3.LUT R17, R17, R12, RZ, 0xfc, !PT ;  /* 0x0000000c11117212 */ /* 0x000fce00078efcff */
.L_x_25:
[----:B------:R-:W-:Y:S01]  /*21f0*/  IMAD.WIDE.U32 R14, R18, 0x2168c235, RZ ;  /* 0x2168c235120e7825 */ /* 0x000fe200078e00ff */
[----:B------:R-:W-:-:S03]  /*2200*/  SHF.R.U32.HI R11, RZ, 0x1e, R11 ;  /* 0x0000001eff0b7819 */ /* 0x000fc6000001160b */
[----:B------:R-:W-:Y:S01]  /*2210*/  IMAD.MOV.U32 R12, RZ, RZ, R15 ;  /* 0x000000ffff0c7224 */ /* 0x000fe200078e000f */
[----:B------:R-:W-:Y:S01]  /*2220*/  IADD3 RZ, P1, PT, R14, R14, RZ ;  /* 0x0000000e0eff7210 */ /* 0x000fe20007f3e0ff */
[----:B------:R-:W-:Y:S01]  /*2230*/  IMAD.MOV.U32 R13, RZ, RZ, RZ ;  /* 0x000000ffff0d7224 */ /* 0x000fe200078e00ff */
[----:B------:R-:W-:Y:S01]  /*2240*/  LEA.HI R11, R10, R11, RZ, 0x1 ;  /* 0x0000000b0a0b7211 */ /* 0x000fe200078f08ff */
[----:B------:R-:W-:-:S04]  /*2250*/  IMAD.HI.U32 R15, R17, -0x36f0255e, RZ ;  /* 0xc90fdaa2110f7827 */ /* 0x000fc800078e00ff */
[----:B------:R-:W-:-:S04]  /*2260*/  IMAD.WIDE.U32 R12, R18, -0x36f0255e, R12 ;  /* 0xc90fdaa2120c7825 */ /* 0x000fc800078e000c */
[----:B------:R-:W-:-:S04]  /*2270*/  IMAD.WIDE.U32 R12, P2, R17, 0x2168c235, R12 ;  /* 0x2168c235110c7825 */ /* 0x000fc8000784000c */
[----:B------:R-:W-:Y:S01]  /*2280*/  IMAD R17, R17, -0x36f0255e, RZ ;  /* 0xc90fdaa211117824 */ /* 0x000fe200078e02ff */
[----:B------:R-:W-:Y:S01]  /*2290*/  IADD3.X RZ, P1, PT, R12, R12, RZ, P1, !PT ;  /* 0x0000000c0cff7210 */ /* 0x000fe20000f3e4ff */
[----:B------:R-:W-:-:S03]  /*22a0*/  IMAD.X R14, RZ, RZ, R15, P2 ;  /* 0x000000ffff0e7224 */ /* 0x000fc600010e060f */
[----:B------:R-:W-:-:S04]  /*22b0*/  IADD3 R13, P2, PT, R17, R13, RZ ;  /* 0x0000000d110d7210 */ /* 0x000fc80007f5e0ff */
[C---:B------:R-:W-:Y:S01]  /*22c0*/  ISETP.GT.U32.AND P3, PT, R13.reuse, RZ, PT ;  /* 0x000000ff0d00720c */ /* 0x040fe20003f64070 */
[----:B------:R-:W-:Y:S01]  /*22d0*/  IMAD.X R14, RZ, RZ, R14, P2 ;  /* 0x000000ffff0e7224 */ /* 0x000fe200010e060e */
[----:B------:R-:W-:-:S04]  /*22e0*/  IADD3.X R12, P2, PT, R13, R13, RZ, P1, !PT ;  /* 0x0000000d0d0c7210 */ /* 0x000fc80000f5e4ff */
[C---:B------:R-:W-:Y:S01]  /*22f0*/  ISETP.GT.AND.EX P1, PT, R14.reuse, RZ, PT, P3 ;  /* 0x000000ff0e00720c */ /* 0x040fe20003f24330 */
[----:B------:R-:W-:-:S03]  /*2300*/  IMAD.X R15, R14, 0x1, R14, P2 ;  /* 0x000000010e0f7824 */ /* 0x000fc600010e060e */
[----:B------:R-:W-:Y:S02]  /*2310*/  SEL R12, R12, R13, P1 ;  /* 0x0000000d0c0c7207 */ /* 0x000fe40000800000 */
[----:B------:R-:W-:Y:S02]  /*2320*/  SEL R13, R15, R14, P1 ;  /* 0x0000000e0f0d7207 */ /* 0x000fe40000800000 */
[----:B------:R-:W-:Y:S02]  /*2330*/  IADD3 R14, P2, PT, R12, 0x1, RZ ;  /* 0x000000010c0e7810 */ /* 0x000fe40007f5e0ff */
[----:B------:R-:W-:Y:S02]  /*2340*/  SEL R15, RZ, 0xffffffff, !P1 ;  /* 0xffffffffff0f7807 */ /* 0x000fe40004800000 */
[----:B------:R-:W-:Y:S01]  /*2350*/  LOP3.LUT P1, R9, R9, 0x80000000, RZ, 0xc0, !PT ;  /* 0x8000000009097812 */ /* 0x000fe2000782c0ff */
[----:B------:R-:W-:Y:S02]  /*2360*/  IMAD.X R13, RZ, RZ, R13, P2 ;  /* 0x000000ffff0d7224 */ /* 0x000fe400010e060d */
[----:B------:R-:W-:Y:S01]  /*2370*/  IMAD.IADD R12, R15, 0x1, -R16 ;  /* 0x000000010f0c7824 */ /* 0x000fe200078e0a10 */
[----:B------:R-:W-:-:S02]  /*2380*/  @!P0 LOP3.LUT R9, R9, 0x80000000, RZ, 0x3c, !PT ;  /* 0x8000000009098812 */ /* 0x000fc400078e3cff */
[----:B------:R-:W-:Y:S01]  /*2390*/  SHF.R.U64 R14, R14, 0xa, R13 ;  /* 0x0000000a0e0e7819 */ /* 0x000fe2000000120d */
[----:B------:R-:W-:-:S03]  /*23a0*/  IMAD.SHL.U32 R12, R12, 0x100000, RZ ;  /* 0x001000000c0c7824 */ /* 0x000fc600078e00ff */
[----:B------:R-:W-:-:S03]  /*23b0*/  IADD3 R14, P2, PT, R14, 0x1, RZ ;  /* 0x000000010e0e7810 */ /* 0x000fc60007f5e0ff */
[----:B------:R-:W-:Y:S01]  /*23c0*/  @P1 IMAD.MOV R11, RZ, RZ, -R11 ;  /* 0x000000ffff0b1224 */ /* 0x000fe200078e0a0b */
[----:B------:R-:W-:-:S04]  /*23d0*/  LEA.HI.X R13, R13, RZ, RZ, 0x16, P2 ;  /* 0x000000ff0d0d7211 */ /* 0x000fc800010fb4ff */
[--C-:B------:R-:W-:Y:S02]  /*23e0*/  SHF.R.U64 R14, R14, 0x1, R13.reuse ;  /* 0x000000010e0e7819 */ /* 0x100fe4000000120d */
[----:B------:R-:W-:Y:S02]  /*23f0*/  SHF.R.U32.HI R13, RZ, 0x1, R13 ;  /* 0x00000001ff0d7819 */ /* 0x000fe4000001160d */
[----:B------:R-:W-:-:S04]  /*2400*/  IADD3 R14, P2, P3, RZ, RZ, R14 ;  /* 0x000000ffff0e7210 */ /* 0x000fc80007b5e00e */
[----:B------:R-:W-:-:S04]  /*2410*/  IADD3.X R10, PT, PT, R12, 0x3fe00000, R13, P2, P3 ;  /* 0x3fe000000c0a7810 */ /* 0x000fc800017e640d */
[----:B------:R-:W-:-:S07]  /*2420*/  LOP3.LUT R15, R10, R9, RZ, 0xfc, !PT ;  /* 0x000000090a0f7212 */ /* 0x000fce00078efcff */
.L_x_22:
[----:B------:R-:W-:Y:S02]  /*2430*/  IMAD.MOV.U32 R9, RZ, RZ, 0x0 ;  /* 0x00000000ff097424 */ /* 0x000fe400078e00ff */
[----:B------:R-:W-:Y:S02]  /*2440*/  IMAD.MOV.U32 R10, RZ, RZ, R11 ;  /* 0x000000ffff0a7224 */ /* 0x000fe400078e000b */
[----:B------:R-:W-:Y:S05]  /*2450*/  RET.REL.NODEC R8 `(_Z16evaluateParallelPjPdS0_S0_S0_iii) ;  /* 0xffffffd808e87950 */ /* 0x000fea0003c3ffff */
.L_x_26:
[----:B------:R-:W-:-:S00]  /*2460*/  BRA `(.L_x_26) ;  /* 0xfffffffc00fc7947 */ /* 0x000fc0000383ffff */
[----:B------:R-:W-:-:S00]  /*2470*/  NOP ;  /* 0x0000000000007918 */ /* 0x000fc00000000000 */
        /* <DEDUP_REMOVED lines=8> */
.L_x_62:


//--------------------- .text._Z8myKernelPdi      --------------------------
	.section	.text._Z8myKernelPdi,"ax",@progbits
	.align	128
        .global         _Z8myKernelPdi
        .type           _Z8myKernelPdi,@function
        .size           _Z8myKernelPdi,(.L_x_64 - _Z8myKernelPdi)
        .other          _Z8myKernelPdi,@"STO_CUDA_ENTRY STV_DEFAULT"
_Z8myKernelPdi:
.text._Z8myKernelPdi:
[----:B------:R-:W-:Y:S08]  /*0000*/  LDC R1, c[0x0][0x37c] ;  /* 0x0000df00ff017b82 */ /* 0x000ff00000000800 */
[----:B------:R-:W0:Y:S02]  /*0010*/  LDC R0, c[0x0][0x388] ;  /* 0x0000e200ff007b82 */ /* 0x000e240000000800 */
[----:B0-----:R-:W-:-:S13]  /*0020*/  ISETP.GE.AND P0, PT, R0, 0x1, PT ;  /* 0x000000010000780c */ /* 0x001fda0003f06270 */
[----:B------:R-:W-:Y:S05]  /*0030*/  @!P0 EXIT ;  /* 0x000000000000894d */ /* 0x000fea0003800000 */
[----:B------:R-:W0:Y:S01]  /*0040*/  S2UR UR4, SR_CTAID.X ;  /* 0x00000000000479c3 */ /* 0x000e220000002500 */
[C---:B------:R-:W-:Y:S01]  /*0050*/  ISETP.GE.U32.AND P1, PT, R0.reuse, 0x8, PT ;  /* 0x000000080000780c */ /* 0x040fe20003f26070 */
[----:B------:R-:W1:Y:S01]  /*0060*/  LDCU.64 UR8, c[0x0][0x358] ;  /* 0x00006b00ff0877ac */ /* 0x000e620008000a00 */
[----:B------:R-:W-:Y:S01]  /*0070*/  LOP3.LUT R26, R0, 0x7, RZ, 0xc0, !PT ;  /* 0x00000007001a7812 */ /* 0x000fe200078ec0ff */
[----:B------:R-:W-:-:S03]  /*0080*/  IMAD.MOV.U32 R5, RZ, RZ, RZ ;  /* 0x000000ffff057224 */ /* 0x000fc600078e00ff */
[----:B------:R-:W-:Y:S01]  /*0090*/  ISETP.NE.AND P0, PT, R26, RZ, PT ;  /* 0x000000ff1a00720c */ /* 0x000fe20003f05270 */
[----:B0-----:R-:W-:-:S05]  /*00a0*/  IMAD R2, R0, UR4, RZ ;  /* 0x0000000400027c24 */ /* 0x001fca000f8e02ff */
[----:B------:R-:W-:Y:S01]  /*00b0*/  SHF.R.S32.HI R3, RZ, 0x1f, R2 ;  /* 0x0000001fff037819 */ /* 0x000fe20000011402 */
[----:B-1----:R-:W-:Y:S06]  /*00c0*/  @!P1 BRA `(.L_x_27) ;  /* 0x0000000000889947 */ /* 0x002fec0003800000 */
[----:B------:R-:W0:Y:S01]  /*00d0*/  LDC.64 R6, c[0x0][0x380] ;  /* 0x0000e000ff067b82 */ /* 0x000e220000000a00 */
[----:B------:R-:W-:Y:S02]  /*00e0*/  LOP3.LUT R5, R0, 0x7ffffff8, RZ, 0xc0, !PT ;  /* 0x7ffffff800057812 */ /* 0x000fe400078ec0ff */
[----:B------:R-:W-:Y:S01]  /*00f0*/  CS2R R8, SRZ ;  /* 0x0000000000087805 */ /* 0x000fe2000001ff00 */
[----:B------:R-:W-:-:S06]  /*0100*/  UMOV UR4, URZ ;  /* 0x000000ff00047c82 */ /* 0x000fcc0008000000 */
.L_x_28:
[----:B------:R-:W-:Y:S02]  /*0110*/  UIADD3 UR5, UPT, UPT, UR4, 0x1, URZ ;  /* 0x0000000104057890 */ /* 0x000fe4000fffe0ff */
[----:B------:R-:W-:Y:S01]  /*0120*/  IADD3 R4, P1, PT, R2, UR4, RZ ;  /* 0x0000000402047c10 */ /* 0x000fe2000ff3e0ff */
[----:B------:R-:W-:-:S04]  /*0130*/  UIADD3 UR6, UPT, UPT, UR4, 0x2, URZ ;  /* 0x0000000204067890 */ /* 0x000fc8000fffe0ff */
[----:B---3--:R-:W-:Y:S01]  /*0140*/  IMAD.X R23, RZ, RZ, R3, P1 ;  /* 0x000000ffff177224 */ /* 0x008fe200008e0603 */
[C---:B0-----:R-:W-:Y:S01]  /*0150*/  LEA R22, P1, R4.reuse, R6, 0x3 ;  /* 0x0000000604167211 */ /* 0x041fe200078218ff */
[----:B------:R-:W0:Y:S01]  /*0160*/  I2F.F64.U32 R10, UR5 ;  /* 0x00000005000a7d12 */ /* 0x000e220008201800 */
[----:B------:R-:W-:Y:S02]  /*0170*/  UIADD3 UR5, UPT, UPT, UR4, 0x3, URZ ;  /* 0x0000000304057890 */ /* 0x000fe4000fffe0ff */
[----:B------:R-:W-:-:S05]  /*0180*/  LEA.HI.X R23, R4, R7, R23, 0x3, P1 ;  /* 0x0000000704177211 */ /* 0x000fca00008f1c17 */
[----:B------:R1:W-:Y:S01]  /*0190*/  STG.E.64 desc[UR8][R22.64], R8 ;  /* 0x0000000816007986 */ /* 0x0003e2000c101b08 */
[----:B------:R-:W2:Y:S01]  /*01a0*/  I2F.F64.U32 R20, UR6 ;  /* 0x0000000600147d12 */ /* 0x000ea20008201800 */
[----:B------:R-:W-:Y:S02]  /*01b0*/  UIADD3 UR6, UPT, UPT, UR4, 0x4, URZ ;  /* 0x0000000404067890 */ /* 0x000fe4000fffe0ff */
[----:B0-----:R3:W-:Y:S05]  /*01c0*/  STG.E.64 desc[UR8][R22.64+0x8], R10 ;  /* 0x0000080a16007986 */ /* 0x0017ea000c101b08 */
[----:B------:R-:W0:Y:S01]  /*01d0*/  I2F.F64.U32 R18, UR5 ;  /* 0x0000000500127d12 */ /* 0x000e220008201800 */
[----:B------:R-:W-:Y:S01]  /*01e0*/  UIADD3 UR5, UPT, UPT, UR4, 0x5, URZ ;  /* 0x0000000504057890 */ /* 0x000fe2000fffe0ff */
[----:B-1----:R-:W-:Y:S01]  /*01f0*/  DADD R8, R8, 8 ;  /* 0x4020000008087429 */ /* 0x002fe20000000000 */
[----:B--2---:R3:W-:Y:S05]  /*0200*/  STG.E.64 desc[UR8][R22.64+0x10], R20 ;  /* 0x0000101416007986 */ /* 0x0047ea000c101b08 */
[----:B------:R-:W1:Y:S01]  /*0210*/  I2F.F64.U32 R16, UR6 ;  /* 0x0000000600107d12 */ /* 0x000e620008201800 */
[----:B------:R-:W-:Y:S01]  /*0220*/  UIADD3 UR6, UPT, UPT, UR4, 0x6, URZ ;  /* 0x0000000604067890 */ /* 0x000fe2000fffe0ff */
[----:B0-----:R3:W-:Y:S06]  /*0230*/  STG.E.64 desc[UR8][R22.64+0x18], R18 ;  /* 0x0000181216007986 */ /* 0x0017ec000c101b08 */
[----:B------:R-:W0:Y:S01]  /*0240*/  I2F.F64.U32 R14, UR5 ;  /* 0x00000005000e7d12 */ /* 0x000e220008201800 */
[----:B------:R-:W-:-:S02]  /*0250*/  UIADD3 UR5, UPT, UPT, UR4, 0x7, URZ ;  /* 0x0000000704057890 */ /* 0x000fc4000fffe0ff */
[----:B------:R-:W-:Y:S01]  /*0260*/  UIADD3 UR4, UPT, UPT, UR4, 0x8, URZ ;  /* 0x0000000804047890 */ /* 0x000fe2000fffe0ff */
[----:B-1----:R3:W-:Y:S04]  /*0270*/  STG.E.64 desc[UR8][R22.64+0x20], R16 ;  /* 0x0000201016007986 */ /* 0x0027e8000c101b08 */
[----:B------:R-:W1:Y:S01]  /*0280*/  I2F.F64.U32 R12, UR6 ;  /* 0x00000006000c7d12 */ /* 0x000e620008201800 */
[----:B------:R-:W-:Y:S01]  /*0290*/  ISETP.NE.AND P1, PT, R5, UR4, PT ;  /* 0x0000000405007c0c */ /* 0x000fe2000bf25270 */
[----:B0-----:R3:W-:Y:S06]  /*02a0*/  STG.E.64 desc[UR8][R22.64+0x28], R14 ;  /* 0x0000280e16007986 */ /* 0x0017ec000c101b08 */
[----:B------:R-:W0:Y:S01]  /*02b0*/  I2F.F64.U32 R24, UR5 ;  /* 0x0000000500187d12 */ /* 0x000e220008201800 */
[----:B-1----:R3:W-:Y:S04]  /*02c0*/  STG.E.64 desc[UR8][R22.64+0x30], R12 ;  /* 0x0000300c16007986 */ /* 0x0027e8000c101b08 */
[----:B0-----:R3:W-:Y:S01]  /*02d0*/  STG.E.64 desc[UR8][R22.64+0x38], R24 ;  /* 0x0000381816007986 */ /* 0x0017e2000c101b08 */
[----:B------:R-:W-:Y:S05]  /*02e0*/  @P1 BRA `(.L_x_28) ;  /* 0xfffffffc00881947 */ /* 0x000fea000383ffff */
.L_x_27:
[----:B------:R-:W-:Y:S05]  /*02f0*/  @!P0 EXIT ;  /* 0x000000000000894d */ /* 0x000fea0003800000 */
[----:B------:R-:W-:Y:S02]  /*0300*/  ISETP.GE.U32.AND P1, PT, R26, 0x4, PT ;  /* 0x000000041a00780c */ /* 0x000fe40003f26070 */
[----:B---3--:R-:W-:-:S04]  /*0310*/  LOP3.LUT R17, R0, 0x3, RZ, 0xc0, !PT ;  /* 0x0000000300117812 */ /* 0x008fc800078ec0ff */
[----:B------:R-:W-:-:S07]  /*0320*/  ISETP.NE.AND P0, PT, R17, RZ, PT ;  /* 0x000000ff1100720c */ /* 0x000fce0003f05270 */
[----:B------:R-:W-:Y:S06]  /*0330*/  @!P1 BRA `(.L_x_29) ;  /* 0x0000000000449947 */ /* 0x000fec0003800000 */
[----:B------:R-:W0:Y:S01]  /*0340*/  LDC.64 R8, c[0x0][0x380] ;  /* 0x0000e000ff087b82 */ /* 0x000e220000000a00 */
[C---:B------:R-:W-:Y:S01]  /*0350*/  VIADD R10, R5.reuse, 0x1 ;  /* 0x00000001050a7836 */ /* 0x040fe20000000000 */
[----:B------:R1:W2:Y:S01]  /*0360*/  I2F.F64.U32 R6, R5 ;  /* 0x0000000500067312 */ /* 0x0002a20000201800 */
[C---:B------:R-:W-:Y:S01]  /*0370*/  VIADD R12, R5.reuse, 0x2 ;  /* 0x00000002050c7836 */ /* 0x040fe20000000000 */
[----:B------:R-:W-:Y:S01]  /*0380*/  IADD3 R4, P1, PT, R2, R5, RZ ;  /* 0x0000000502047210 */ /* 0x000fe20007f3e0ff */
[----:B------:R-:W-:-:S04]  /*0390*/  VIADD R14, R5, 0x3 ;  /* 0x00000003050e7836 */ /* 0x000fc80000000000 */
[----:B------:R-:W-:Y:S01]  /*03a0*/  IMAD.X R16, RZ, RZ, R3, P1 ;  /* 0x000000ffff107224 */ /* 0x000fe200008e0603 */
[----:B------:R-:W3:Y:S01]  /*03b0*/  I2F.F64.U32 R10, R10 ;  /* 0x0000000a000a7312 */ /* 0x000ee20000201800 */
[----:B-1----:R-:W-:-:S07]  /*03c0*/  VIADD R5, R5, 0x4 ;  /* 0x0000000405057836 */ /* 0x002fce0000000000 */
[----:B------:R-:W1:Y:S01]  /*03d0*/  I2F.F64.U32 R12, R12 ;  /* 0x0000000c000c7312 */ /* 0x000e620000201800 */
[----:B0-----:R-:W-:-:S07]  /*03e0*/  LEA R8, P1, R4, R8, 0x3 ;  /* 0x0000000804087211 */ /* 0x001fce00078218ff */
[----:B------:R-:W0:Y:S01]  /*03f0*/  I2F.F64.U32 R14, R14 ;  /* 0x0000000e000e7312 */ /* 0x000e220000201800 */
[----:B------:R-:W-:-:S05]  /*0400*/  LEA.HI.X R9, R4, R9, R16, 0x3, P1 ;  /* 0x0000000904097211 */ /* 0x000fca00008f1c10 */
[----:B--2---:R2:W-:Y:S04]  /*0410*/  STG.E.64 desc[UR8][R8.64], R6 ;  /* 0x0000000608007986 */ /* 0x0045e8000c101b08 */
[----:B---3--:R2:W-:Y:S04]  /*0420*/  STG.E.64 desc[UR8][R8.64+0x8], R10 ;  /* 0x0000080a08007986 */ /* 0x0085e8000c101b08 */
[----:B-1----:R2:W-:Y:S04]  /*0430*/  STG.E.64 desc[UR8][R8.64+0x10], R12 ;  /* 0x0000100c08007986 */ /* 0x0025e8000c101b08 */
[----:B0-----:R2:W-:Y:S02]  /*0440*/  STG.E.64 desc[UR8][R8.64+0x18], R14 ;  /* 0x0000180e08007986 */ /* 0x0015e4000c101b08 */
.L_x_29:
[----:B------:R-:W-:Y:S05]  /*0450*/  @!P0 EXIT ;  /* 0x000000000000894d */ /* 0x000fea0003800000 */
[----:B------:R-:W-:Y:S02]  /*0460*/  ISETP.NE.AND P1, PT, R17, 0x1, PT ;  /* 0x000000011100780c */ /* 0x000fe40003f25270 */
[----:B------:R-:W-:-:S04]  /*0470*/  LOP3.LUT R0, R0, 0x1, RZ, 0xc0, !PT ;  /* 0x0000000100007812 */ /* 0x000fc800078ec0ff */
[----:B------:R-:W-:-:S07]  /*0480*/  ISETP.NE.U32.AND P0, PT, R0, 0x1, PT ;  /* 0x000000010000780c */ /* 0x000fce0003f05070 */
[----:B------:R-:W-:Y:S06]  /*0490*/  @!P1 BRA `(.L_x_30) ;  /* 0x00000000002c9947 */ /* 0x000fec0003800000 */
[----:B--2---:R-:W0:Y:S01]  /*04a0*/  LDC.64 R8, c[0x0][0x380] ;  /* 0x0000e000ff087b82 */ /* 0x004e220000000a00 */
[----:B------:R-:W-:Y:S01]  /*04b0*/  VIADD R10, R5, 0x1 ;  /* 0x00000001050a7836 */ /* 0x000fe20000000000 */
[----:B------:R1:W2:Y:S01]  /*04c0*/  I2F.F64.U32 R6, R5 ;  /* 0x0000000500067312 */ /* 0x0002a20000201800 */
[----:B------:R-:W-:-:S05]  /*04d0*/  IADD3 R0, P1, PT, R2, R5, RZ ;  /* 0x0000000502007210 */ /* 0x000fca0007f3e0ff */
[----:B------:R-:W-:Y:S02]  /*04e0*/  IMAD.X R4, RZ, RZ, R3, P1 ;  /* 0x000000ffff047224 */ /* 0x000fe400008e0603 */
[----:B------:R-:W3:Y:S01]  /*04f0*/  I2F.F64.U32 R10, R10 ;  /* 0x0000000a000a7312 */ /* 0x000ee20000201800 */
[----:B-1----:R-:W-:Y:S01]  /*0500*/  VIADD R5, R5, 0x2 ;  /* 0x0000000205057836 */ /* 0x002fe20000000000 */
[----:B0-----:R-:W-:-:S04]  /*0510*/  LEA R8, P1, R0, R8, 0x3 ;  /* 0x0000000800087211 */ /* 0x001fc800078218ff */
[----:B------:R-:W-:-:S05]  /*0520*/  LEA.HI.X R9, R0, R9, R4, 0x3, P1 ;  /* 0x0000000900097211 */ /* 0x000fca00008f1c04 */
[----:B--2---:R0:W-:Y:S04]  /*0530*/  STG.E.64 desc[UR8][R8.64], R6 ;  /* 0x0000000608007986 */ /* 0x0041e8000c101b08 */
[----:B---3--:R0:W-:Y:S02]  /*0540*/  STG.E.64 desc[UR8][R8.64+0x8], R10 ;  /* 0x0000080a08007986 */ /* 0x0081e4000c101b08 */
.L_x_30:
[----:B------:R-:W-:Y:S05]  /*0550*/  @P0 EXIT ;  /* 0x000000000000094d */ /* 0x000fea0003800000 */
[----:B0-2---:R-:W0:Y:S01]  /*0560*/  LDC.64 R6, c[0x0][0x380] ;  /* 0x0000e000ff067b82 */ /* 0x005e220000000a00 */
[----:B------:R-:W-:Y:S02]  /*0570*/  IADD3 R0, P0, PT, R2, R5, RZ ;  /* 0x0000000502007210 */ /* 0x000fe40007f1e0ff */
[----:B------:R-:W1:Y:S03]  /*0580*/  I2F.F64.U32 R4, R5 ;  /* 0x0000000500047312 */ /* 0x000e660000201800 */
[----:B------:R-:W-:Y:S01]  /*0590*/  IMAD.X R3, RZ, RZ, R3, P0 ;  /* 0x000000ffff037224 */ /* 0x000fe200000e0603 */
[----:B0-----:R-:W-:-:S04]  /*05a0*/  LEA R2, P0, R0, R6, 0x3 ;  /* 0x0000000600027211 */ /* 0x001fc800078018ff */
[----:B------:R-:W-:-:S05]  /*05b0*/  LEA.HI.X R3, R0, R7, R3, 0x3, P0 ;  /* 0x0000000700037211 */ /* 0x000fca00000f1c03 */
[----:B-1----:R-:W-:Y:S01]  /*05c0*/  STG.E.64 desc[UR8][R2.64], R4 ;  /* 0x0000000402007986 */ /* 0x002fe2000c101b08 */
[----:B------:R-:W-:Y:S05]  /*05d0*/  EXIT ;  /* 0x000000000000794d */ /* 0x000fea0003800000 */
.L_x_31:
        /* <DEDUP_REMOVED lines=10> */
.L_x_64:


//--------------------- .nv.global.init           --------------------------
	.section	.nv.global.init,"aw",@progbits
	.align	16
.nv.global.init:
	.type		__cudart_sin_cos_coeffs,@object
	.size		__cudart_sin_cos_coeffs,(__cudart_i2opi_d - __cudart_sin_cos_coeffs)
__cudart_sin_cos_coeffs:
        /*0000*/ 	.byte	0x46, 0xd2, 0xb0, 0x2c, 0xf1, 0xe5, 0x5a, 0xbe, 0x92, 0xe3, 0xac, 0x69, 0xe3, 0x1d, 0xc7, 0x3e
        /*0010*/ 	.byte	0xa1, 0x62, 0xdb, 0x19, 0xa0, 0x01, 0x2a, 0xbf, 0x18, 0x08, 0x11, 0x11, 0x11, 0x11, 0x81, 0x3f
        /*0020*/ 	.byte	0x54, 0x55, 0x55, 0x55, 0x55, 0x55, 0xc5, 0xbf, 0x00, 0x00, 0x00, 0x00, 0x00, 0x00, 0x00, 0x00
        /*0030*/ 	.byte	0x00, 0x00, 0x00, 0x00, 0x00, 0x00, 0x00, 0x00, 0x64, 0x81, 0xfd, 0x20, 0x83, 0xff, 0xa8, 0xbd
        /*0040*/ 	.byte	0x28, 0x85, 0xef, 0xc1, 0xa7, 0xee, 0x21, 0x3e, 0xd9, 0xe6, 0x06, 0x8e, 0x4f, 0x7e, 0x92, 0xbe
        /*0050*/ 	.byte	0xe9, 0xbc, 0xdd, 0x19, 0xa0, 0x01, 0xfa, 0x3e, 0x47, 0x5d, 0xc1, 0x16, 0x6c, 0xc1, 0x56, 0xbf
        /*0060*/ 	.byte	0x51, 0x55, 0x55, 0x55, 0x55, 0x55, 0xa5, 0x3f, 0x00, 0x00, 0x00, 0x00, 0x00, 0x00, 0xe0, 0xbf
        /*0070*/ 	.byte	0x00, 0x00, 0x00, 0x00, 0x00, 0x00, 0xf0, 0x3f, 0x00, 0x00, 0x00, 0x00, 0x00, 0x00, 0x00, 0x00
	.type		__cudart_i2opi_d,@object
	.size		__cudart_i2opi_d,(.L_0 - __cudart_i2opi_d)
__cudart_i2opi_d:
        /* <DEDUP_REMOVED lines=9> */
.L_0:


//--------------------- .nv.shared.reserved.0     --------------------------
	.section	.nv.shared.reserved.0,"aw",@nobits
	.weak		__nv_reservedSMEM_offset_0_alias
	.size		__nv_reservedSMEM_offset_0_alias, 0, 64
	.other		__nv_reservedSMEM_offset_0_alias,@"STO_CUDA_RESERVED_SHARED STV_DEFAULT"
__nv_reservedSMEM_offset_0_alias:
	.zero		0
	.zero		64


//--------------------- .nv.constant0._Z16evaluateParallelPjPdS0_S0_S0_iii --------------------------
	.section	.nv.constant0._Z16evaluateParallelPjPdS0_S0_S0_iii,"a",@progbits
	.sectionflags	@""
	.align	4
.nv.constant0._Z16evaluateParallelPjPdS0_S0_S0_iii:
	.zero		948


//--------------------- .nv.constant0._Z8myKernelPdi --------------------------
	.section	.nv.constant0._Z8myKernelPdi,"a",@progbits
	.sectionflags	@""
	.align	4
.nv.constant0._Z8myKernelPdi:
	.zero		908


//--------------------- SYMBOLS --------------------------

	.type		.nv.reservedSmem.offset0,@object
	.size		.nv.reservedSmem.offset0,0x4
